//
// Generated by NVIDIA NVVM Compiler
//
// Compiler Build ID: CL-36424714
// Cuda compilation tools, release 13.0, V13.0.88
// Based on NVVM 20.0.0
//

.version 9.0
.target sm_100
.address_size 64

	// .globl	_Z10matrixNormPfS_i

.visible .entry _Z10matrixNormPfS_i(
	.param .u64 .ptr .align 1 _Z10matrixNormPfS_i_param_0,
	.param .u64 .ptr .align 1 _Z10matrixNormPfS_i_param_1,
	.param .u32 _Z10matrixNormPfS_i_param_2
)
{
	.reg .pred 	%p<67>;
	.reg .b32 	%r<172>;
	.reg .b32 	%f<342>;
	.reg .b64 	%rd<122>;

	ld.param.u64 	%rd4, [_Z10matrixNormPfS_i_param_0];
	ld.param.u64 	%rd5, [_Z10matrixNormPfS_i_param_1];
	ld.param.u32 	%r72, [_Z10matrixNormPfS_i_param_2];
	cvta.to.global.u64 	%rd1, %rd5;
	cvta.to.global.u64 	%rd2, %rd4;
	mov.u32 	%r73, %ctaid.x;
	mov.u32 	%r74, %ntid.x;
	mul.lo.s32 	%r1, %r73, %r74;
	mov.u32 	%r2, %tid.x;
	add.s32 	%r3, %r1, %r2;
	setp.ge.s32 	%p1, %r3, %r72;
	@%p1 bra 	$L__BB0_91;
	setp.lt.s32 	%p2, %r72, 1;
	mov.f32 	%f334, 0f00000000;
	@%p2 bra 	$L__BB0_14;
	add.s32 	%r76, %r72, -1;
	and.b32  	%r4, %r72, 15;
	setp.lt.u32 	%p3, %r76, 15;
	mov.b32 	%r153, 0;
	mov.f32 	%f334, 0f00000000;
	@%p3 bra 	$L__BB0_5;
	and.b32  	%r153, %r72, 2147483632;
	neg.s32 	%r151, %r153;
	shl.b32 	%r7, %r72, 4;
	mov.f32 	%f334, 0f00000000;
	mul.wide.u32 	%rd8, %r72, 4;
	mov.u32 	%r150, %r3;
$L__BB0_4:
	.pragma "nounroll";
	mul.wide.s32 	%rd6, %r150, 4;
	add.s64 	%rd7, %rd2, %rd6;
	ld.global.f32 	%f46, [%rd7];
	add.f32 	%f47, %f334, %f46;
	add.s64 	%rd9, %rd7, %rd8;
	ld.global.f32 	%f48, [%rd9];
	add.f32 	%f49, %f47, %f48;
	add.s64 	%rd10, %rd9, %rd8;
	ld.global.f32 	%f50, [%rd10];
	add.f32 	%f51, %f49, %f50;
	add.s64 	%rd11, %rd10, %rd8;
	ld.global.f32 	%f52, [%rd11];
	add.f32 	%f53, %f51, %f52;
	add.s64 	%rd12, %rd11, %rd8;
	ld.global.f32 	%f54, [%rd12];
	add.f32 	%f55, %f53, %f54;
	add.s64 	%rd13, %rd12, %rd8;
	ld.global.f32 	%f56, [%rd13];
	add.f32 	%f57, %f55, %f56;
	add.s64 	%rd14, %rd13, %rd8;
	ld.global.f32 	%f58, [%rd14];
	add.f32 	%f59, %f57, %f58;
	add.s64 	%rd15, %rd14, %rd8;
	ld.global.f32 	%f60, [%rd15];
	add.f32 	%f61, %f59, %f60;
	add.s64 	%rd16, %rd15, %rd8;
	ld.global.f32 	%f62, [%rd16];
	add.f32 	%f63, %f61, %f62;
	add.s64 	%rd17, %rd16, %rd8;
	ld.global.f32 	%f64, [%rd17];
	add.f32 	%f65, %f63, %f64;
	add.s64 	%rd18, %rd17, %rd8;
	ld.global.f32 	%f66, [%rd18];
	add.f32 	%f67, %f65, %f66;
	add.s64 	%rd19, %rd18, %rd8;
	ld.global.f32 	%f68, [%rd19];
	add.f32 	%f69, %f67, %f68;
	add.s64 	%rd20, %rd19, %rd8;
	ld.global.f32 	%f70, [%rd20];
	add.f32 	%f71, %f69, %f70;
	add.s64 	%rd21, %rd20, %rd8;
	ld.global.f32 	%f72, [%rd21];
	add.f32 	%f73, %f71, %f72;
	add.s64 	%rd22, %rd21, %rd8;
	ld.global.f32 	%f74, [%rd22];
	add.f32 	%f75, %f73, %f74;
	add.s64 	%rd23, %rd22, %rd8;
	ld.global.f32 	%f76, [%rd23];
	add.f32 	%f334, %f75, %f76;
	add.s32 	%r151, %r151, 16;
	add.s32 	%r150, %r150, %r7;
	setp.ne.s32 	%p4, %r151, 0;
	@%p4 bra 	$L__BB0_4;
$L__BB0_5:
	setp.eq.s32 	%p5, %r4, 0;
	@%p5 bra 	$L__BB0_14;
	and.b32  	%r13, %r72, 7;
	setp.lt.u32 	%p6, %r4, 8;
	@%p6 bra 	$L__BB0_8;
	mad.lo.s32 	%r77, %r153, %r72, %r3;
	mul.wide.s32 	%rd24, %r77, 4;
	add.s64 	%rd25, %rd2, %rd24;
	ld.global.f32 	%f78, [%rd25];
	add.f32 	%f79, %f334, %f78;
	mul.wide.u32 	%rd26, %r72, 4;
	add.s64 	%rd27, %rd25, %rd26;
	ld.global.f32 	%f80, [%rd27];
	add.f32 	%f81, %f79, %f80;
	add.s64 	%rd28, %rd27, %rd26;
	ld.global.f32 	%f82, [%rd28];
	add.f32 	%f83, %f81, %f82;
	add.s64 	%rd29, %rd28, %rd26;
	ld.global.f32 	%f84, [%rd29];
	add.f32 	%f85, %f83, %f84;
	add.s64 	%rd30, %rd29, %rd26;
	ld.global.f32 	%f86, [%rd30];
	add.f32 	%f87, %f85, %f86;
	add.s64 	%rd31, %rd30, %rd26;
	ld.global.f32 	%f88, [%rd31];
	add.f32 	%f89, %f87, %f88;
	add.s64 	%rd32, %rd31, %rd26;
	ld.global.f32 	%f90, [%rd32];
	add.f32 	%f91, %f89, %f90;
	add.s64 	%rd33, %rd32, %rd26;
	ld.global.f32 	%f92, [%rd33];
	add.f32 	%f334, %f91, %f92;
	add.s32 	%r153, %r153, 8;
$L__BB0_8:
	setp.eq.s32 	%p7, %r13, 0;
	@%p7 bra 	$L__BB0_14;
	and.b32  	%r16, %r72, 3;
	setp.lt.u32 	%p8, %r13, 4;
	@%p8 bra 	$L__BB0_11;
	mad.lo.s32 	%r78, %r153, %r72, %r3;
	mul.wide.s32 	%rd34, %r78, 4;
	add.s64 	%rd35, %rd2, %rd34;
	ld.global.f32 	%f94, [%rd35];
	add.f32 	%f95, %f334, %f94;
	mul.wide.u32 	%rd36, %r72, 4;
	add.s64 	%rd37, %rd35, %rd36;
	ld.global.f32 	%f96, [%rd37];
	add.f32 	%f97, %f95, %f96;
	add.s64 	%rd38, %rd37, %rd36;
	ld.global.f32 	%f98, [%rd38];
	add.f32 	%f99, %f97, %f98;
	add.s64 	%rd39, %rd38, %rd36;
	ld.global.f32 	%f100, [%rd39];
	add.f32 	%f334, %f99, %f100;
	add.s32 	%r153, %r153, 4;
$L__BB0_11:
	setp.eq.s32 	%p9, %r16, 0;
	@%p9 bra 	$L__BB0_14;
	mad.lo.s32 	%r156, %r153, %r72, %r3;
	neg.s32 	%r155, %r16;
$L__BB0_13:
	.pragma "nounroll";
	mul.wide.s32 	%rd40, %r156, 4;
	add.s64 	%rd41, %rd2, %rd40;
	ld.global.f32 	%f101, [%rd41];
	add.f32 	%f334, %f334, %f101;
	add.s32 	%r156, %r156, %r72;
	add.s32 	%r155, %r155, 1;
	setp.ne.s32 	%p10, %r155, 0;
	@%p10 bra 	$L__BB0_13;
$L__BB0_14:
	setp.lt.s32 	%p11, %r72, 1;
	cvt.rn.f32.s32 	%f14, %r72;
	div.rn.f32 	%f15, %f334, %f14;
	bar.sync 	0;
	mov.f32 	%f338, 0f00000000;
	@%p11 bra 	$L__BB0_35;
	setp.eq.s32 	%p12, %r72, 1;
	mov.b32 	%r159, 0;
	mov.f32 	%f338, 0f00000000;
	@%p12 bra 	$L__BB0_28;
	and.b32  	%r159, %r72, 2147483646;
	neg.s32 	%r158, %r159;
	shl.b32 	%r27, %r72, 1;
	mov.f32 	%f338, 0f00000000;
	mul.wide.u32 	%rd43, %r72, 4;
	mov.u32 	%r157, %r3;
$L__BB0_17:
	mul.wide.s32 	%rd42, %r157, 4;
	add.s64 	%rd3, %rd2, %rd42;
	ld.global.f32 	%f107, [%rd3];
	sub.f32 	%f17, %f107, %f15;
	abs.f32 	%f18, %f17;
	setp.eq.f32 	%p13, %f17, 0f3F800000;
	mov.f32 	%f336, 0f3F800000;
	@%p13 bra 	$L__BB0_22;
	setp.num.f32 	%p14, %f18, %f18;
	@%p14 bra 	$L__BB0_20;
	mov.f32 	%f163, 0f40000000;
	add.rn.f32 	%f336, %f17, %f163;
	bra.uni 	$L__BB0_22;
$L__BB0_20:
	setp.lt.f32 	%p15, %f18, 0f00800000;
	mul.f32 	%f108, %f18, 0f4B800000;
	selp.f32 	%f109, %f108, %f18, %p15;
	mov.b32 	%r80, %f109;
	add.s32 	%r81, %r80, -1060439283;
	and.b32  	%r82, %r81, -8388608;
	sub.s32 	%r83, %r80, %r82;
	mov.b32 	%f110, %r83;
	cvt.rn.f32.s32 	%f111, %r82;
	selp.f32 	%f112, 0fC1C00000, 0f00000000, %p15;
	fma.rn.f32 	%f113, %f111, 0f34000000, %f112;
	add.f32 	%f114, %f110, 0fBF800000;
	add.f32 	%f115, %f110, 0f3F800000;
	rcp.approx.ftz.f32 	%f116, %f115;
	add.f32 	%f117, %f114, %f114;
	mul.f32 	%f118, %f117, %f116;
	mul.f32 	%f119, %f118, %f118;
	neg.f32 	%f120, %f118;
	sub.f32 	%f121, %f114, %f118;
	add.f32 	%f122, %f121, %f121;
	fma.rn.f32 	%f123, %f120, %f114, %f122;
	mul.rn.f32 	%f124, %f116, %f123;
	fma.rn.f32 	%f125, %f119, 0f3A2C32E4, 0f3B52E7DB;
	fma.rn.f32 	%f126, %f125, %f119, 0f3C93BB73;
	fma.rn.f32 	%f127, %f126, %f119, 0f3DF6384F;
	mul.rn.f32 	%f128, %f127, %f119;
	fma.rn.f32 	%f129, %f118, 0f3FB8AA3B, %f113;
	mul.f32 	%f130, %f128, 0f40400000;
	sub.f32 	%f131, %f113, %f129;
	fma.rn.f32 	%f132, %f118, 0f3FB8AA3B, %f131;
	fma.rn.f32 	%f133, %f124, 0f3FB8AA3B, %f132;
	fma.rn.f32 	%f134, %f118, 0f32A55E34, %f133;
	fma.rn.f32 	%f135, %f130, %f124, %f134;
	fma.rn.f32 	%f136, %f128, %f118, %f135;
	add.rn.f32 	%f137, %f129, %f136;
	mov.f32 	%f138, 0f40000000;
	mul.rn.f32 	%f139, %f137, %f138;
	cvt.rni.f32.f32 	%f140, %f139;
	sub.f32 	%f141, %f139, %f140;
	neg.f32 	%f142, %f139;
	fma.rn.f32 	%f143, %f137, 0f40000000, %f142;
	neg.f32 	%f144, %f129;
	add.rn.f32 	%f145, %f137, %f144;
	neg.f32 	%f146, %f145;
	add.rn.f32 	%f147, %f136, %f146;
	fma.rn.f32 	%f148, %f147, 0f40000000, %f143;
	add.f32 	%f149, %f141, %f148;
	setp.gt.f32 	%p16, %f140, 0f00000000;
	selp.b32 	%r84, 0, -2097152000, %p16;
	setp.neu.f32 	%p17, %f17, 0f00000000;
	setp.neu.f32 	%p18, %f18, 0f7F800000;
	setp.lt.f32 	%p19, %f139, 0f00000000;
	selp.f32 	%f150, 0f00000000, 0f7F800000, %p19;
	abs.f32 	%f151, %f139;
	setp.gt.f32 	%p20, %f151, 0f43180000;
	cvt.rzi.s32.f32 	%r85, %f140;
	shl.b32 	%r86, %r85, 23;
	sub.s32 	%r87, %r86, %r84;
	mov.b32 	%f152, %r87;
	add.s32 	%r88, %r84, 2130706432;
	mov.b32 	%f153, %r88;
	fma.rn.f32 	%f154, %f149, 0f391FCB8E, 0f3AAF85ED;
	fma.rn.f32 	%f155, %f154, %f149, 0f3C1D9856;
	fma.rn.f32 	%f156, %f155, %f149, 0f3D6357BB;
	fma.rn.f32 	%f157, %f156, %f149, 0f3E75FDEC;
	fma.rn.f32 	%f158, %f157, %f149, 0f3F317218;
	fma.rn.f32 	%f159, %f158, %f149, 0f3F800000;
	mul.f32 	%f160, %f159, %f153;
	mul.f32 	%f161, %f160, %f152;
	selp.f32 	%f336, %f150, %f161, %p20;
	and.pred  	%p21, %p17, %p18;
	@%p21 bra 	$L__BB0_22;
	add.f32 	%f162, %f17, %f17;
	mov.b32 	%r89, %f162;
	and.b32  	%r90, %r89, 2147483647;
	mov.b32 	%f336, %r90;
$L__BB0_22:
	add.f32 	%f23, %f338, %f336;
	add.s64 	%rd44, %rd3, %rd43;
	ld.global.f32 	%f165, [%rd44];
	sub.f32 	%f24, %f165, %f15;
	abs.f32 	%f25, %f24;
	setp.eq.f32 	%p22, %f24, 0f3F800000;
	mov.f32 	%f337, 0f3F800000;
	@%p22 bra 	$L__BB0_27;
	setp.nan.f32 	%p23, %f25, %f25;
	@%p23 bra 	$L__BB0_26;
	setp.lt.f32 	%p24, %f25, 0f00800000;
	mul.f32 	%f166, %f25, 0f4B800000;
	selp.f32 	%f167, %f166, %f25, %p24;
	mov.b32 	%r91, %f167;
	add.s32 	%r92, %r91, -1060439283;
	and.b32  	%r93, %r92, -8388608;
	sub.s32 	%r94, %r91, %r93;
	mov.b32 	%f168, %r94;
	cvt.rn.f32.s32 	%f169, %r93;
	selp.f32 	%f170, 0fC1C00000, 0f00000000, %p24;
	fma.rn.f32 	%f171, %f169, 0f34000000, %f170;
	add.f32 	%f172, %f168, 0fBF800000;
	add.f32 	%f173, %f168, 0f3F800000;
	rcp.approx.ftz.f32 	%f174, %f173;
	add.f32 	%f175, %f172, %f172;
	mul.f32 	%f176, %f175, %f174;
	mul.f32 	%f177, %f176, %f176;
	neg.f32 	%f178, %f176;
	sub.f32 	%f179, %f172, %f176;
	add.f32 	%f180, %f179, %f179;
	fma.rn.f32 	%f181, %f178, %f172, %f180;
	mul.rn.f32 	%f182, %f174, %f181;
	fma.rn.f32 	%f183, %f177, 0f3A2C32E4, 0f3B52E7DB;
	fma.rn.f32 	%f184, %f183, %f177, 0f3C93BB73;
	fma.rn.f32 	%f185, %f184, %f177, 0f3DF6384F;
	mul.rn.f32 	%f186, %f185, %f177;
	fma.rn.f32 	%f187, %f176, 0f3FB8AA3B, %f171;
	mul.f32 	%f188, %f186, 0f40400000;
	sub.f32 	%f189, %f171, %f187;
	fma.rn.f32 	%f190, %f176, 0f3FB8AA3B, %f189;
	fma.rn.f32 	%f191, %f182, 0f3FB8AA3B, %f190;
	fma.rn.f32 	%f192, %f176, 0f32A55E34, %f191;
	fma.rn.f32 	%f193, %f188, %f182, %f192;
	fma.rn.f32 	%f194, %f186, %f176, %f193;
	add.rn.f32 	%f195, %f187, %f194;
	mov.f32 	%f196, 0f40000000;
	mul.rn.f32 	%f197, %f195, %f196;
	cvt.rni.f32.f32 	%f198, %f197;
	sub.f32 	%f199, %f197, %f198;
	neg.f32 	%f200, %f197;
	fma.rn.f32 	%f201, %f195, 0f40000000, %f200;
	neg.f32 	%f202, %f187;
	add.rn.f32 	%f203, %f195, %f202;
	neg.f32 	%f204, %f203;
	add.rn.f32 	%f205, %f194, %f204;
	fma.rn.f32 	%f206, %f205, 0f40000000, %f201;
	add.f32 	%f207, %f199, %f206;
	setp.gt.f32 	%p25, %f198, 0f00000000;
	selp.b32 	%r95, 0, -2097152000, %p25;
	setp.neu.f32 	%p26, %f24, 0f00000000;
	setp.neu.f32 	%p27, %f25, 0f7F800000;
	setp.lt.f32 	%p28, %f197, 0f00000000;
	selp.f32 	%f208, 0f00000000, 0f7F800000, %p28;
	abs.f32 	%f209, %f197;
	setp.gt.f32 	%p29, %f209, 0f43180000;
	cvt.rzi.s32.f32 	%r96, %f198;
	shl.b32 	%r97, %r96, 23;
	sub.s32 	%r98, %r97, %r95;
	mov.b32 	%f210, %r98;
	add.s32 	%r99, %r95, 2130706432;
	mov.b32 	%f211, %r99;
	fma.rn.f32 	%f212, %f207, 0f391FCB8E, 0f3AAF85ED;
	fma.rn.f32 	%f213, %f212, %f207, 0f3C1D9856;
	fma.rn.f32 	%f214, %f213, %f207, 0f3D6357BB;
	fma.rn.f32 	%f215, %f214, %f207, 0f3E75FDEC;
	fma.rn.f32 	%f216, %f215, %f207, 0f3F317218;
	fma.rn.f32 	%f217, %f216, %f207, 0f3F800000;
	mul.f32 	%f218, %f217, %f211;
	mul.f32 	%f219, %f218, %f210;
	selp.f32 	%f337, %f208, %f219, %p29;
	and.pred  	%p30, %p26, %p27;
	@%p30 bra 	$L__BB0_27;
	add.f32 	%f220, %f24, %f24;
	mov.b32 	%r100, %f220;
	and.b32  	%r101, %r100, 2147483647;
	mov.b32 	%f337, %r101;
	bra.uni 	$L__BB0_27;
$L__BB0_26:
	mov.f32 	%f221, 0f40000000;
	add.rn.f32 	%f337, %f24, %f221;
$L__BB0_27:
	add.f32 	%f338, %f23, %f337;
	add.s32 	%r158, %r158, 2;
	add.s32 	%r157, %r157, %r27;
	setp.ne.s32 	%p31, %r158, 0;
	@%p31 bra 	$L__BB0_17;
$L__BB0_28:
	and.b32  	%r102, %r72, 1;
	setp.eq.b32 	%p32, %r102, 1;
	not.pred 	%p33, %p32;
	@%p33 bra 	$L__BB0_35;
	mad.lo.s32 	%r103, %r159, %r72, %r3;
	mul.wide.s32 	%rd45, %r103, 4;
	add.s64 	%rd46, %rd2, %rd45;
	ld.global.f32 	%f223, [%rd46];
	sub.f32 	%f33, %f223, %f15;
	abs.f32 	%f34, %f33;
	setp.eq.f32 	%p34, %f33, 0f3F800000;
	mov.f32 	%f340, 0f3F800000;
	@%p34 bra 	$L__BB0_34;
	setp.nan.f32 	%p35, %f34, %f34;
	@%p35 bra 	$L__BB0_33;
	setp.lt.f32 	%p36, %f34, 0f00800000;
	mul.f32 	%f224, %f34, 0f4B800000;
	selp.f32 	%f225, %f224, %f34, %p36;
	mov.b32 	%r104, %f225;
	add.s32 	%r105, %r104, -1060439283;
	and.b32  	%r106, %r105, -8388608;
	sub.s32 	%r107, %r104, %r106;
	mov.b32 	%f226, %r107;
	cvt.rn.f32.s32 	%f227, %r106;
	selp.f32 	%f228, 0fC1C00000, 0f00000000, %p36;
	fma.rn.f32 	%f229, %f227, 0f34000000, %f228;
	add.f32 	%f230, %f226, 0fBF800000;
	add.f32 	%f231, %f226, 0f3F800000;
	rcp.approx.ftz.f32 	%f232, %f231;
	add.f32 	%f233, %f230, %f230;
	mul.f32 	%f234, %f233, %f232;
	mul.f32 	%f235, %f234, %f234;
	neg.f32 	%f236, %f234;
	sub.f32 	%f237, %f230, %f234;
	add.f32 	%f238, %f237, %f237;
	fma.rn.f32 	%f239, %f236, %f230, %f238;
	mul.rn.f32 	%f240, %f232, %f239;
	fma.rn.f32 	%f241, %f235, 0f3A2C32E4, 0f3B52E7DB;
	fma.rn.f32 	%f242, %f241, %f235, 0f3C93BB73;
	fma.rn.f32 	%f243, %f242, %f235, 0f3DF6384F;
	mul.rn.f32 	%f244, %f243, %f235;
	fma.rn.f32 	%f245, %f234, 0f3FB8AA3B, %f229;
	mul.f32 	%f246, %f244, 0f40400000;
	sub.f32 	%f247, %f229, %f245;
	fma.rn.f32 	%f248, %f234, 0f3FB8AA3B, %f247;
	fma.rn.f32 	%f249, %f240, 0f3FB8AA3B, %f248;
	fma.rn.f32 	%f250, %f234, 0f32A55E34, %f249;
	fma.rn.f32 	%f251, %f246, %f240, %f250;
	fma.rn.f32 	%f252, %f244, %f234, %f251;
	add.rn.f32 	%f253, %f245, %f252;
	mov.f32 	%f254, 0f40000000;
	mul.rn.f32 	%f255, %f253, %f254;
	cvt.rni.f32.f32 	%f256, %f255;
	sub.f32 	%f257, %f255, %f256;
	neg.f32 	%f258, %f255;
	fma.rn.f32 	%f259, %f253, 0f40000000, %f258;
	neg.f32 	%f260, %f245;
	add.rn.f32 	%f261, %f253, %f260;
	neg.f32 	%f262, %f261;
	add.rn.f32 	%f263, %f252, %f262;
	fma.rn.f32 	%f264, %f263, 0f40000000, %f259;
	add.f32 	%f265, %f257, %f264;
	setp.gt.f32 	%p37, %f256, 0f00000000;
	selp.b32 	%r108, 0, -2097152000, %p37;
	setp.neu.f32 	%p38, %f33, 0f00000000;
	setp.neu.f32 	%p39, %f34, 0f7F800000;
	setp.lt.f32 	%p40, %f255, 0f00000000;
	selp.f32 	%f266, 0f00000000, 0f7F800000, %p40;
	abs.f32 	%f267, %f255;
	setp.gt.f32 	%p41, %f267, 0f43180000;
	cvt.rzi.s32.f32 	%r109, %f256;
	shl.b32 	%r110, %r109, 23;
	sub.s32 	%r111, %r110, %r108;
	mov.b32 	%f268, %r111;
	add.s32 	%r112, %r108, 2130706432;
	mov.b32 	%f269, %r112;
	fma.rn.f32 	%f270, %f265, 0f391FCB8E, 0f3AAF85ED;
	fma.rn.f32 	%f271, %f270, %f265, 0f3C1D9856;
	fma.rn.f32 	%f272, %f271, %f265, 0f3D6357BB;
	fma.rn.f32 	%f273, %f272, %f265, 0f3E75FDEC;
	fma.rn.f32 	%f274, %f273, %f265, 0f3F317218;
	fma.rn.f32 	%f275, %f274, %f265, 0f3F800000;
	mul.f32 	%f276, %f275, %f269;
	mul.f32 	%f277, %f276, %f268;
	selp.f32 	%f340, %f266, %f277, %p41;
	and.pred  	%p42, %p38, %p39;
	@%p42 bra 	$L__BB0_34;
	add.f32 	%f278, %f33, %f33;
	mov.b32 	%r113, %f278;
	and.b32  	%r114, %r113, 2147483647;
	mov.b32 	%f340, %r114;
	bra.uni 	$L__BB0_34;
$L__BB0_33:
	mov.f32 	%f279, 0f40000000;
	add.rn.f32 	%f340, %f33, %f279;
$L__BB0_34:
	add.f32 	%f338, %f338, %f340;
$L__BB0_35:
	setp.lt.s32 	%p43, %r72, 1;
	div.rn.f32 	%f280, %f338, %f14;
	bar.sync 	0;
	sqrt.rn.f32 	%f41, %f280;
	@%p43 bra 	$L__BB0_91;
	add.s32 	%r116, %r72, -1;
	and.b32  	%r33, %r72, 7;
	setp.lt.u32 	%p44, %r116, 7;
	mov.b32 	%r170, 0;
	@%p44 bra 	$L__BB0_63;
	and.b32  	%r170, %r72, 2147483640;
	neg.s32 	%r168, %r170;
	mad.lo.s32 	%r167, %r72, 7, %r3;
	shl.b32 	%r37, %r72, 3;
	mad.lo.s32 	%r166, %r72, 6, %r3;
	mad.lo.s32 	%r165, %r72, 5, %r3;
	shl.b32 	%r117, %r72, 2;
	add.s32 	%r164, %r3, %r117;
	mad.lo.s32 	%r163, %r72, 3, %r3;
	shl.b32 	%r118, %r72, 1;
	add.s32 	%r162, %r3, %r118;
	add.s32 	%r119, %r2, %r72;
	add.s32 	%r160, %r119, %r1;
	mov.u32 	%r161, %r3;
$L__BB0_38:
	.pragma "nounroll";
	setp.neu.f32 	%p45, %f41, 0f00000000;
	@%p45 bra 	$L__BB0_40;
	mul.wide.s32 	%rd50, %r161, 4;
	add.s64 	%rd51, %rd1, %rd50;
	mov.b32 	%r120, 0;
	st.global.u32 	[%rd51], %r120;
	bra.uni 	$L__BB0_41;
$L__BB0_40:
	mul.wide.s32 	%rd47, %r161, 4;
	add.s64 	%rd48, %rd2, %rd47;
	ld.global.f32 	%f281, [%rd48];
	sub.f32 	%f282, %f281, %f15;
	div.rn.f32 	%f283, %f282, %f41;
	add.s64 	%rd49, %rd1, %rd47;
	st.global.f32 	[%rd49], %f283;
$L__BB0_41:
	setp.eq.f32 	%p46, %f41, 0f00000000;
	@%p46 bra 	$L__BB0_43;
	mul.wide.s32 	%rd52, %r160, 4;
	add.s64 	%rd53, %rd2, %rd52;
	ld.global.f32 	%f284, [%rd53];
	sub.f32 	%f285, %f284, %f15;
	div.rn.f32 	%f286, %f285, %f41;
	add.s64 	%rd54, %rd1, %rd52;
	st.global.f32 	[%rd54], %f286;
	bra.uni 	$L__BB0_44;
$L__BB0_43:
	mul.wide.s32 	%rd55, %r160, 4;
	add.s64 	%rd56, %rd1, %rd55;
	mov.b32 	%r121, 0;
	st.global.u32 	[%rd56], %r121;
$L__BB0_44:
	setp.eq.f32 	%p47, %f41, 0f00000000;
	@%p47 bra 	$L__BB0_46;
	mul.wide.s32 	%rd57, %r162, 4;
	add.s64 	%rd58, %rd2, %rd57;
	ld.global.f32 	%f287, [%rd58];
	sub.f32 	%f288, %f287, %f15;
	div.rn.f32 	%f289, %f288, %f41;
	add.s64 	%rd59, %rd1, %rd57;
	st.global.f32 	[%rd59], %f289;
	bra.uni 	$L__BB0_47;
$L__BB0_46:
	mul.wide.s32 	%rd60, %r162, 4;
	add.s64 	%rd61, %rd1, %rd60;
	mov.b32 	%r122, 0;
	st.global.u32 	[%rd61], %r122;
$L__BB0_47:
	setp.eq.f32 	%p48, %f41, 0f00000000;
	@%p48 bra 	$L__BB0_49;
	mul.wide.s32 	%rd62, %r163, 4;
	add.s64 	%rd63, %rd2, %rd62;
	ld.global.f32 	%f290, [%rd63];
	sub.f32 	%f291, %f290, %f15;
	div.rn.f32 	%f292, %f291, %f41;
	add.s64 	%rd64, %rd1, %rd62;
	st.global.f32 	[%rd64], %f292;
	bra.uni 	$L__BB0_50;
$L__BB0_49:
	mul.wide.s32 	%rd65, %r163, 4;
	add.s64 	%rd66, %rd1, %rd65;
	mov.b32 	%r123, 0;
	st.global.u32 	[%rd66], %r123;
$L__BB0_50:
	setp.eq.f32 	%p49, %f41, 0f00000000;
	@%p49 bra 	$L__BB0_52;
	mul.wide.s32 	%rd67, %r164, 4;
	add.s64 	%rd68, %rd2, %rd67;
	ld.global.f32 	%f293, [%rd68];
	sub.f32 	%f294, %f293, %f15;
	div.rn.f32 	%f295, %f294, %f41;
	add.s64 	%rd69, %rd1, %rd67;
	st.global.f32 	[%rd69], %f295;
	bra.uni 	$L__BB0_53;
$L__BB0_52:
	mul.wide.s32 	%rd70, %r164, 4;
	add.s64 	%rd71, %rd1, %rd70;
	mov.b32 	%r124, 0;
	st.global.u32 	[%rd71], %r124;
$L__BB0_53:
	setp.eq.f32 	%p50, %f41, 0f00000000;
	@%p50 bra 	$L__BB0_55;
	mul.wide.s32 	%rd72, %r165, 4;
	add.s64 	%rd73, %rd2, %rd72;
	ld.global.f32 	%f296, [%rd73];
	sub.f32 	%f297, %f296, %f15;
	div.rn.f32 	%f298, %f297, %f41;
	add.s64 	%rd74, %rd1, %rd72;
	st.global.f32 	[%rd74], %f298;
	bra.uni 	$L__BB0_56;
$L__BB0_55:
	mul.wide.s32 	%rd75, %r165, 4;
	add.s64 	%rd76, %rd1, %rd75;
	mov.b32 	%r125, 0;
	st.global.u32 	[%rd76], %r125;
$L__BB0_56:
	setp.eq.f32 	%p51, %f41, 0f00000000;
	@%p51 bra 	$L__BB0_58;
	mul.wide.s32 	%rd77, %r166, 4;
	add.s64 	%rd78, %rd2, %rd77;
	ld.global.f32 	%f299, [%rd78];
	sub.f32 	%f300, %f299, %f15;
	div.rn.f32 	%f301, %f300, %f41;
	add.s64 	%rd79, %rd1, %rd77;
	st.global.f32 	[%rd79], %f301;
	bra.uni 	$L__BB0_59;
$L__BB0_58:
	mul.wide.s32 	%rd80, %r166, 4;
	add.s64 	%rd81, %rd1, %rd80;
	mov.b32 	%r126, 0;
	st.global.u32 	[%rd81], %r126;
$L__BB0_59:
	setp.eq.f32 	%p52, %f41, 0f00000000;
	@%p52 bra 	$L__BB0_61;
	mul.wide.s32 	%rd82, %r167, 4;
	add.s64 	%rd83, %rd2, %rd82;
	ld.global.f32 	%f302, [%rd83];
	sub.f32 	%f303, %f302, %f15;
	div.rn.f32 	%f304, %f303, %f41;
	add.s64 	%rd84, %rd1, %rd82;
	st.global.f32 	[%rd84], %f304;
	bra.uni 	$L__BB0_62;
$L__BB0_61:
	mul.wide.s32 	%rd85, %r167, 4;
	add.s64 	%rd86, %rd1, %rd85;
	mov.b32 	%r127, 0;
	st.global.u32 	[%rd86], %r127;
$L__BB0_62:
	add.s32 	%r168, %r168, 8;
	add.s32 	%r167, %r167, %r37;
	add.s32 	%r166, %r166, %r37;
	add.s32 	%r165, %r165, %r37;
	add.s32 	%r164, %r164, %r37;
	add.s32 	%r163, %r163, %r37;
	add.s32 	%r162, %r162, %r37;
	add.s32 	%r161, %r161, %r37;
	add.s32 	%r160, %r160, %r37;
	setp.ne.s32 	%p53, %r168, 0;
	@%p53 bra 	$L__BB0_38;
$L__BB0_63:
	setp.eq.s32 	%p54, %r33, 0;
	@%p54 bra 	$L__BB0_91;
	and.b32  	%r63, %r72, 3;
	setp.lt.u32 	%p55, %r33, 4;
	@%p55 bra 	$L__BB0_78;
	setp.eq.f32 	%p56, %f41, 0f00000000;
	@%p56 bra 	$L__BB0_67;
	mad.lo.s32 	%r128, %r170, %r72, %r3;
	mul.wide.s32 	%rd87, %r128, 4;
	add.s64 	%rd88, %rd2, %rd87;
	ld.global.f32 	%f305, [%rd88];
	sub.f32 	%f306, %f305, %f15;
	div.rn.f32 	%f307, %f306, %f41;
	add.s64 	%rd89, %rd1, %rd87;
	st.global.f32 	[%rd89], %f307;
	bra.uni 	$L__BB0_68;
$L__BB0_67:
	mad.lo.s32 	%r129, %r170, %r72, %r3;
	mul.wide.s32 	%rd90, %r129, 4;
	add.s64 	%rd91, %rd1, %rd90;
	mov.b32 	%r130, 0;
	st.global.u32 	[%rd91], %r130;
$L__BB0_68:
	setp.eq.f32 	%p57, %f41, 0f00000000;
	add.s32 	%r64, %r170, 1;
	@%p57 bra 	$L__BB0_70;
	mad.lo.s32 	%r131, %r64, %r72, %r3;
	mul.wide.s32 	%rd92, %r131, 4;
	add.s64 	%rd93, %rd2, %rd92;
	ld.global.f32 	%f308, [%rd93];
	sub.f32 	%f309, %f308, %f15;
	div.rn.f32 	%f310, %f309, %f41;
	add.s64 	%rd94, %rd1, %rd92;
	st.global.f32 	[%rd94], %f310;
	bra.uni 	$L__BB0_71;
$L__BB0_70:
	mad.lo.s32 	%r132, %r64, %r72, %r3;
	mul.wide.s32 	%rd95, %r132, 4;
	add.s64 	%rd96, %rd1, %rd95;
	mov.b32 	%r133, 0;
	st.global.u32 	[%rd96], %r133;
$L__BB0_71:
	setp.eq.f32 	%p58, %f41, 0f00000000;
	add.s32 	%r65, %r170, 2;
	@%p58 bra 	$L__BB0_73;
	mad.lo.s32 	%r134, %r65, %r72, %r3;
	mul.wide.s32 	%rd97, %r134, 4;
	add.s64 	%rd98, %rd2, %rd97;
	ld.global.f32 	%f311, [%rd98];
	sub.f32 	%f312, %f311, %f15;
	div.rn.f32 	%f313, %f312, %f41;
	add.s64 	%rd99, %rd1, %rd97;
	st.global.f32 	[%rd99], %f313;
	bra.uni 	$L__BB0_74;
$L__BB0_73:
	mad.lo.s32 	%r135, %r65, %r72, %r3;
	mul.wide.s32 	%rd100, %r135, 4;
	add.s64 	%rd101, %rd1, %rd100;
	mov.b32 	%r136, 0;
	st.global.u32 	[%rd101], %r136;
$L__BB0_74:
	setp.eq.f32 	%p59, %f41, 0f00000000;
	add.s32 	%r66, %r170, 3;
	@%p59 bra 	$L__BB0_76;
	mad.lo.s32 	%r137, %r66, %r72, %r3;
	mul.wide.s32 	%rd102, %r137, 4;
	add.s64 	%rd103, %rd2, %rd102;
	ld.global.f32 	%f314, [%rd103];
	sub.f32 	%f315, %f314, %f15;
	div.rn.f32 	%f316, %f315, %f41;
	add.s64 	%rd104, %rd1, %rd102;
	st.global.f32 	[%rd104], %f316;
	bra.uni 	$L__BB0_77;
$L__BB0_76:
	mad.lo.s32 	%r138, %r66, %r72, %r3;
	mul.wide.s32 	%rd105, %r138, 4;
	add.s64 	%rd106, %rd1, %rd105;
	mov.b32 	%r139, 0;
	st.global.u32 	[%rd106], %r139;
$L__BB0_77:
	add.s32 	%r170, %r170, 4;
$L__BB0_78:
	setp.eq.s32 	%p60, %r63, 0;
	@%p60 bra 	$L__BB0_91;
	setp.eq.s32 	%p61, %r63, 1;
	@%p61 bra 	$L__BB0_87;
	setp.eq.f32 	%p62, %f41, 0f00000000;
	@%p62 bra 	$L__BB0_82;
	mad.lo.s32 	%r140, %r170, %r72, %r3;
	mul.wide.s32 	%rd107, %r140, 4;
	add.s64 	%rd108, %rd2, %rd107;
	ld.global.f32 	%f317, [%rd108];
	sub.f32 	%f318, %f317, %f15;
	div.rn.f32 	%f319, %f318, %f41;
	add.s64 	%rd109, %rd1, %rd107;
	st.global.f32 	[%rd109], %f319;
	bra.uni 	$L__BB0_83;
$L__BB0_82:
	mad.lo.s32 	%r141, %r170, %r72, %r3;
	mul.wide.s32 	%rd110, %r141, 4;
	add.s64 	%rd111, %rd1, %rd110;
	mov.b32 	%r142, 0;
	st.global.u32 	[%rd111], %r142;
$L__BB0_83:
	setp.eq.f32 	%p63, %f41, 0f00000000;
	add.s32 	%r69, %r170, 1;
	@%p63 bra 	$L__BB0_85;
	mad.lo.s32 	%r143, %r69, %r72, %r3;
	mul.wide.s32 	%rd112, %r143, 4;
	add.s64 	%rd113, %rd2, %rd112;
	ld.global.f32 	%f320, [%rd113];
	sub.f32 	%f321, %f320, %f15;
	div.rn.f32 	%f322, %f321, %f41;
	add.s64 	%rd114, %rd1, %rd112;
	st.global.f32 	[%rd114], %f322;
	bra.uni 	$L__BB0_86;
$L__BB0_85:
	mad.lo.s32 	%r144, %r69, %r72, %r3;
	mul.wide.s32 	%rd115, %r144, 4;
	add.s64 	%rd116, %rd1, %rd115;
	mov.b32 	%r145, 0;
	st.global.u32 	[%rd116], %r145;
$L__BB0_86:
	add.s32 	%r170, %r170, 2;
$L__BB0_87:
	and.b32  	%r146, %r72, 1;
	setp.eq.b32 	%p64, %r146, 1;
	not.pred 	%p65, %p64;
	@%p65 bra 	$L__BB0_91;
	setp.eq.f32 	%p66, %f41, 0f00000000;
	@%p66 bra 	$L__BB0_90;
	mad.lo.s32 	%r147, %r170, %r72, %r3;
	mul.wide.s32 	%rd117, %r147, 4;
	add.s64 	%rd118, %rd2, %rd117;
	ld.global.f32 	%f323, [%rd118];
	sub.f32 	%f324, %f323, %f15;
	div.rn.f32 	%f325, %f324, %f41;
	add.s64 	%rd119, %rd1, %rd117;
	st.global.f32 	[%rd119], %f325;
	bra.uni 	$L__BB0_91;
$L__BB0_90:
	mad.lo.s32 	%r148, %r170, %r72, %r3;
	mul.wide.s32 	%rd120, %r148, 4;
	add.s64 	%rd121, %rd1, %rd120;
	mov.b32 	%r149, 0;
	st.global.u32 	[%rd121], %r149;
$L__BB0_91:
	ret;

}


// ===== COMPILED SASS (sm_100) =====

	.target	sm_100

	.elftype	@"ET_EXEC"


//--------------------- .note.nv.tkinfo           --------------------------
	.section	.note.nv.tkinfo,"",@"SHT_NOTE"
	.sectionflags	@"SHF_NOTE_NV_TKINFO"
	.tkinfo
        /*0018*/ 	.word	0x00000002
        /*0030*/ 	.string	""
        /*0030*/ 	.string	"ptxas"
        /*0030*/ 	.string	"Cuda compilation tools, release 13.0, V13.0.88"
        /*0030*/ 	.string	"Build cuda_13.0.r13.0/compiler.36424714_0"
        /*0030*/ 	.string	"-arch sm_100 -m 64 "



//--------------------- .note.nv.cuinfo           --------------------------
	.section	.note.nv.cuinfo,"",@"SHT_NOTE"
	.sectionflags	@"SHF_NOTE_NV_CUINFO"
        /*0018*/ 	.short	0x0002
        /*001a*/ 	.short	0x0064
        /*001c*/ 	.short	0x0082
	.zero		2


//--------------------- .nv.info                  --------------------------
	.section	.nv.info,"",@"SHT_CUDA_INFO"
	.align	4


	//----- nvinfo : EIATTR_REGCOUNT
	.align		4
        /*0000*/ 	.byte	0x04, 0x2f
        /*0002*/ 	.short	(.L_1 - .L_0)
	.align		4
.L_0:
        /*0004*/ 	.word	index@(_Z10matrixNormPfS_i)
        /*0008*/ 	.word	0x00000020


	//----- nvinfo : EIATTR_FRAME_SIZE
	.align		4
.L_1:
        /*000c*/ 	.byte	0x04, 0x11
        /*000e*/ 	.short	(.L_3 - .L_2)
	.align		4
.L_2:
        /*0010*/ 	.word	index@($__internal_1_$__cuda_sm3x_div_rn_noftz_f32_slowpath)
        /*0014*/ 	.word	0x00000000


	//----- nvinfo : EIATTR_FRAME_SIZE
	.align		4
.L_3:
        /*0018*/ 	.byte	0x04, 0x11
        /*001a*/ 	.short	(.L_5 - .L_4)
	.align		4
.L_4:
        /*001c*/ 	.word	index@($__internal_0_$__cuda_sm20_sqrt_rn_f32_slowpath)
        /*0020*/ 	.word	0x00000000


	//----- nvinfo : EIATTR_FRAME_SIZE
	.align		4
.L_5:
        /*0024*/ 	.byte	0x04, 0x11
        /*0026*/ 	.short	(.L_7 - .L_6)
	.align		4
.L_6:
        /*0028*/ 	.word	index@(_Z10matrixNormPfS_i)
        /*002c*/ 	.word	0x00000000


	//----- nvinfo : EIATTR_MIN_STACK_SIZE
	.align		4
.L_7:
        /*0030*/ 	.byte	0x04, 0x12
        /*0032*/ 	.short	(.L_9 - .L_8)
	.align		4
.L_8:
        /*0034*/ 	.word	index@(_Z10matrixNormPfS_i)
        /*0038*/ 	.word	0x00000000
.L_9:


//--------------------- .nv.compat                --------------------------
	.section	.nv.compat,"",@"SHT_CUDA_COMPAT_INFO"
	.align	4
        /*0000*/ 	.byte	0x02, 0x09, 0x00, 0x00, 0x02, 0x02, 0x01, 0x00, 0x02, 0x05, 0x05, 0x00, 0x03, 0x07, 0x01, 0x01
        /*0010*/ 	.byte	0x02, 0x03, 0x00, 0x00, 0x02, 0x06, 0x01, 0x00, 0x04, 0x0b, 0x08, 0x00, 0x01, 0x00, 0x00, 0x00
        /*0020*/ 	.byte	0x00, 0x00, 0x00, 0x00


//--------------------- .nv.info._Z10matrixNormPfS_i --------------------------
	.section	.nv.info._Z10matrixNormPfS_i,"",@"SHT_CUDA_INFO"
	.sectionflags	@""
	.align	4


	//----- nvinfo : EIATTR_CUDA_API_VERSION
	.align		4
        /*0000*/ 	.byte	0x04, 0x37
        /*0002*/ 	.short	(.L_11 - .L_10)
.L_10:
        /*0004*/ 	.word	0x00000082


	//----- nvinfo : EIATTR_KPARAM_INFO
	.align		4
.L_11:
        /*0008*/ 	.byte	0x04, 0x17
        /*000a*/ 	.short	(.L_13 - .L_12)
.L_12:
        /*000c*/ 	.word	0x00000000
        /*0010*/ 	.short	0x0002
        /*0012*/ 	.short	0x0010
        /*0014*/ 	.byte	0x00, 0xf0, 0x11, 0x00


	//----- nvinfo : EIATTR_KPARAM_INFO
	.align		4
.L_13:
        /*0018*/ 	.byte	0x04, 0x17
        /*001a*/ 	.short	(.L_15 - .L_14)
.L_14:
        /*001c*/ 	.word	0x00000000
        /*0020*/ 	.short	0x0001
        /*0022*/ 	.short	0x0008
        /*0024*/ 	.byte	0x00, 0xf5, 0x21, 0x00


	//----- nvinfo : EIATTR_KPARAM_INFO
	.align		4
.L_15:
        /*0028*/ 	.byte	0x04, 0x17
        /*002a*/ 	.short	(.L_17 - .L_16)
.L_16:
        /*002c*/ 	.word	0x00000000
        /*0030*/ 	.short	0x0000
        /*0032*/ 	.short	0x0000
        /*0034*/ 	.byte	0x00, 0xf5, 0x21, 0x00


	//----- nvinfo : EIATTR_SPARSE_MMA_MASK
	.align		4
.L_17:
        /*0038*/ 	.byte	0x03, 0x50
        /*003a*/ 	.short	0x0000


	//----- nvinfo : EIATTR_MAXREG_COUNT
	.align		4
        /*003c*/ 	.byte	0x03, 0x1b
        /*003e*/ 	.short	0x00ff


	//----- nvinfo : EIATTR_NUM_BARRIERS
	.align		4
        /*0040*/ 	.byte	0x02, 0x4c
        /*0042*/ 	.byte	0x01
	.zero		1


	//----- nvinfo : EIATTR_MERCURY_ISA_VERSION
	.align		4
        /*0044*/ 	.byte	0x03, 0x5f
        /*0046*/ 	.short	0x0101


	//----- nvinfo : EIATTR_VRC_CTA_INIT_COUNT
	.align		4
        /*0048*/ 	.byte	0x02, 0x4a
	.zero		1
	.zero		1


	//----- nvinfo : EIATTR_EXIT_INSTR_OFFSETS
	.align		4
        /*004c*/ 	.byte	0x04, 0x1c
        /*004e*/ 	.short	(.L_19 - .L_18)


	//   ....[0]....
.L_18:
        /*0050*/ 	.word	0x00000080


	//   ....[1]....
        /*0054*/ 	.word	0x00001b30


	//   ....[2]....
        /*0058*/ 	.word	0x00002ac0


	//   ....[3]....
        /*005c*/ 	.word	0x00003380


	//   ....[4]....
        /*0060*/ 	.word	0x00003830


	//   ....[5]....
        /*0064*/ 	.word	0x000039b0


	//   ....[6]....
        /*0068*/ 	.word	0x00003a00


	//----- nvinfo : EIATTR_CRS_STACK_SIZE
	.align		4
.L_19:
        /*006c*/ 	.byte	0x04, 0x1e
        /*006e*/ 	.short	(.L_21 - .L_20)
.L_20:
        /*0070*/ 	.word	0x00000000


	//----- nvinfo : EIATTR_CBANK_PARAM_SIZE
	.align		4
.L_21:
        /*0074*/ 	.byte	0x03, 0x19
        /*0076*/ 	.short	0x0014


	//----- nvinfo : EIATTR_PARAM_CBANK
	.align		4
        /*0078*/ 	.byte	0x04, 0x0a
        /*007a*/ 	.short	(.L_23 - .L_22)
	.align		4
.L_22:
        /*007c*/ 	.word	index@(.nv.constant0._Z10matrixNormPfS_i)
        /*0080*/ 	.short	0x0380
        /*0082*/ 	.short	0x0014


	//----- nvinfo : EIATTR_SW_WAR
	.align		4
.L_23:
        /*0084*/ 	.byte	0x04, 0x36
        /*0086*/ 	.short	(.L_25 - .L_24)
.L_24:
        /*0088*/ 	.word	0x00000008
.L_25:


//--------------------- .nv.callgraph             --------------------------
	.section	.nv.callgraph,"",@"SHT_CUDA_CALLGRAPH"
	.align	4
	.sectionentsize	8
	.align		4
        /*0000*/ 	.word	0x00000000
	.align		4
        /*0004*/ 	.word	0xffffffff
	.align		4
        /*0008*/ 	.word	0x00000000
	.align		4
        /*000c*/ 	.word	0xfffffffe
	.align		4
        /*0010*/ 	.word	0x00000000
	.align		4
        /*0014*/ 	.word	0xfffffffd
	.align		4
        /*0018*/ 	.word	0x00000000
	.align		4
        /*001c*/ 	.word	0xfffffffc


//--------------------- .text._Z10matrixNormPfS_i --------------------------
	.section	.text._Z10matrixNormPfS_i,"ax",@progbits
	.align	128
        .global         _Z10matrixNormPfS_i
        .type           _Z10matrixNormPfS_i,@function
        .size           _Z10matrixNormPfS_i,(.L_x_114 - _Z10matrixNormPfS_i)
        .other          _Z10matrixNormPfS_i,@"STO_CUDA_ENTRY STV_DEFAULT"
_Z10matrixNormPfS_i:
.text._Z10matrixNormPfS_i:
[----:B------:R-:W-:Y:S01]  /*0000*/  LDC R1, c[0x0][0x37c] ;  /* 0x0000df00ff017b82 */ /* 0x000fe20000000800 */
[----:B------:R-:W0:Y:S07]  /*0010*/  S2R R9, SR_TID.X ;  /* 0x0000000000097919 */ /* 0x000e2e0000002100 */
[----:B------:R-:W1:Y:S01]  /*0020*/  S2UR UR4, SR_CTAID.X ;  /* 0x00000000000479c3 */ /* 0x000e620000002500 */
[----:B------:R-:W1:Y:S07]  /*0030*/  LDCU UR5, c[0x0][0x360] ;  /* 0x00006c00ff0577ac */ /* 0x000e6e0008000800 */
[----:B------:R-:W2:Y:S01]  /*0040*/  LDC R3, c[0x0][0x390] ;  /* 0x0000e400ff037b82 */ /* 0x000ea20000000800 */
[----:B-1----:R-:W-:-:S06]  /*0050*/  UIMAD UR4, UR4, UR5, URZ ;  /* 0x00000005040472a4 */ /* 0x002fcc000f8e02ff */
[----:B0-----:R-:W-:-:S04]  /*0060*/  IADD3 R4, PT, PT, R9, UR4, RZ ;  /* 0x0000000409047c10 */ /* 0x001fc8000fffe0ff */
[----:B--2---:R-:W-:-:S13]  /*0070*/  ISETP.GE.AND P0, PT, R4, R3, PT ;  /* 0x000000030400720c */ /* 0x004fda0003f06270 */
[----:B------:R-:W-:Y:S05]  /*0080*/  @P0 EXIT ;  /* 0x000000000000094d */ /* 0x000fea0003800000 */
[----:B------:R-:W-:Y:S01]  /*0090*/  ISETP.GE.AND P2, PT, R3, 0x1, PT ;  /* 0x000000010300780c */ /* 0x000fe20003f46270 */
[----:B------:R-:W0:Y:S01]  /*00a0*/  LDCU.64 UR6, c[0x0][0x358] ;  /* 0x00006b00ff0677ac */ /* 0x000e220008000a00 */
[----:B------:R-:W-:-:S11]  /*00b0*/  HFMA2 R0, -RZ, RZ, 0, 0 ;  /* 0x00000000ff007431 */ /* 0x000fd600000001ff */
[----:B------:R-:W-:Y:S05]  /*00c0*/  @!P2 BRA `(.L_x_0) ;  /* 0x0000000400fca947 */ /* 0x000fea0003800000 */
[C---:B------:R-:W-:Y:S02]  /*00d0*/  IADD3 R0, PT, PT, R3.reuse, -0x1, RZ ;  /* 0xffffffff03007810 */ /* 0x040fe40007ffe0ff */
[----:B------:R-:W-:Y:S02]  /*00e0*/  LOP3.LUT R2, R3, 0xf, RZ, 0xc0, !PT ;  /* 0x0000000f03027812 */ /* 0x000fe400078ec0ff */
[----:B------:R-:W-:Y:S02]  /*00f0*/  ISETP.GE.U32.AND P0, PT, R0, 0xf, PT ;  /* 0x0000000f0000780c */ /* 0x000fe40003f06070 */
[----:B------:R-:W-:Y:S02]  /*0100*/  ISETP.NE.AND P1, PT, R2, RZ, PT ;  /* 0x000000ff0200720c */ /* 0x000fe40003f25270 */
[----:B------:R-:W-:Y:S02]  /*0110*/  MOV R6, RZ ;  /* 0x000000ff00067202 */ /* 0x000fe40000000f00 */
[----:B------:R-:W-:-:S07]  /*0120*/  MOV R0, RZ ;  /* 0x000000ff00007202 */ /* 0x000fce0000000f00 */
[----:B------:R-:W-:Y:S05]  /*0130*/  @!P0 BRA `(.L_x_1) ;  /* 0x0000000000e48947 */ /* 0x000fea0003800000 */
[----:B------:R-:W-:Y:S02]  /*0140*/  LOP3.LUT R6, R3, 0x7ffffff0, RZ, 0xc0, !PT ;  /* 0x7ffffff003067812 */ /* 0x000fe400078ec0ff */
[----:B------:R-:W-:Y:S02]  /*0150*/  MOV R0, RZ ;  /* 0x000000ff00007202 */ /* 0x000fe40000000f00 */
[----:B------:R-:W-:Y:S02]  /*0160*/  MOV R8, R4 ;  /* 0x0000000400087202 */ /* 0x000fe40000000f00 */
[----:B------:R-:W-:-:S07]  /*0170*/  IADD3 R7, PT, PT, -R6, RZ, RZ ;  /* 0x000000ff06077210 */ /* 0x000fce0007ffe1ff */
.L_x_2:
[----:B------:R-:W1:Y:S02]  /*0180*/  LDC.64 R14, c[0x0][0x380] ;  /* 0x0000e000ff0e7b82 */ /* 0x000e640000000a00 */
[----:B-1----:R-:W-:-:S05]  /*0190*/  IMAD.WIDE R14, R8, 0x4, R14 ;  /* 0x00000004080e7825 */ /* 0x002fca00078e020e */
[----:B0-----:R-:W2:Y:S01]  /*01a0*/  LDG.E R5, desc[UR6][R14.64] ;  /* 0x000000060e057981 */ /* 0x001ea2000c1e1900 */
[----:B------:R-:W-:-:S04]  /*01b0*/  IMAD.WIDE.U32 R28, R3, 0x4, R14 ;  /* 0x00000004031c7825 */ /* 0x000fc800078e000e */
[C---:B------:R-:W-:Y:S02]  /*01c0*/  IMAD.WIDE.U32 R12, R3.reuse, 0x4, R28 ;  /* 0x00000004030c7825 */ /* 0x040fe400078e001c */
[----:B------:R-:W3:Y:S02]  /*01d0*/  LDG.E R28, desc[UR6][R28.64] ;  /* 0x000000061c1c7981 */ /* 0x000ee4000c1e1900 */
[C---:B------:R-:W-:Y:S02]  /*01e0*/  IMAD.WIDE.U32 R20, R3.reuse, 0x4, R12 ;  /* 0x0000000403147825 */ /* 0x040fe400078e000c */
[----:B------:R0:W4:Y:S04]  /*01f0*/  LDG.E R27, desc[UR6][R12.64] ;  /* 0x000000060c1b7981 */ /* 0x000128000c1e1900 */
[----:B------:R-:W5:Y:S01]  /*0200*/  LDG.E R26, desc[UR6][R20.64] ;  /* 0x00000006141a7981 */ /* 0x000f62000c1e1900 */
[----:B------:R-:W-:-:S05]  /*0210*/  IMAD.WIDE.U32 R24, R3, 0x4, R20 ;  /* 0x0000000403187825 */ /* 0x000fca00078e0014 */
[----:B------:R-:W5:Y:S01]  /*0220*/  LDG.E R23, desc[UR6][R24.64] ;  /* 0x0000000618177981 */ /* 0x000f62000c1e1900 */
[----:B------:R-:W-:-:S05]  /*0230*/  IMAD.WIDE.U32 R16, R3, 0x4, R24 ;  /* 0x0000000403107825 */ /* 0x000fca00078e0018 */
[----:B------:R1:W5:Y:S01]  /*0240*/  LDG.E R22, desc[UR6][R16.64] ;  /* 0x0000000610167981 */ /* 0x000362000c1e1900 */
[----:B------:R-:W-:-:S04]  /*0250*/  IMAD.WIDE.U32 R10, R3, 0x4, R16 ;  /* 0x00000004030a7825 */ /* 0x000fc800078e0010 */
[C---:B------:R-:W-:Y:S02]  /*0260*/  IMAD.WIDE.U32 R18, R3.reuse, 0x4, R10 ;  /* 0x0000000403127825 */ /* 0x040fe400078e000a */
[----:B------:R-:W5:Y:S02]  /*0270*/  LDG.E R11, desc[UR6][R10.64] ;  /* 0x000000060a0b7981 */ /* 0x000f64000c1e1900 */
[----:B0-----:R-:W-:-:S05]  /*0280*/  IMAD.WIDE.U32 R12, R3, 0x4, R18 ;  /* 0x00000004030c7825 */ /* 0x001fca00078e0012 */
[----:B------:R-:W5:Y:S01]  /*0290*/  LDG.E R29, desc[UR6][R12.64] ;  /* 0x000000060c1d7981 */ /* 0x000f62000c1e1900 */
[----:B------:R-:W-:-:S03]  /*02a0*/  IMAD.WIDE.U32 R14, R3, 0x4, R12 ;  /* 0x00000004030e7825 */ /* 0x000fc600078e000c */
[----:B------:R0:W5:Y:S01]  /*02b0*/  LDG.E R10, desc[UR6][R18.64] ;  /* 0x00000006120a7981 */ /* 0x000162000c1e1900 */
[----:B-1----:R-:W-:-:S03]  /*02c0*/  IMAD.WIDE.U32 R16, R3, 0x4, R14 ;  /* 0x0000000403107825 */ /* 0x002fc600078e000e */
[----:B------:R-:W5:Y:S01]  /*02d0*/  LDG.E R14, desc[UR6][R14.64] ;  /* 0x000000060e0e7981 */ /* 0x000f62000c1e1900 */
[----:B0-----:R-:W-:-:S03]  /*02e0*/  IMAD.WIDE.U32 R18, R3, 0x4, R16 ;  /* 0x0000000403127825 */ /* 0x001fc600078e0010 */
[----:B------:R0:W5:Y:S01]  /*02f0*/  LDG.E R15, desc[UR6][R16.64] ;  /* 0x00000006100f7981 */ /* 0x000162000c1e1900 */
[----:B------:R-:W-:-:S03]  /*0300*/  IMAD.WIDE.U32 R20, R3, 0x4, R18 ;  /* 0x0000000403147825 */ /* 0x000fc600078e0012 */
[----:B------:R-:W5:Y:S01]  /*0310*/  LDG.E R18, desc[UR6][R18.64] ;  /* 0x0000000612127981 */ /* 0x000f62000c1e1900 */
[----:B------:R-:W-:-:S03]  /*0320*/  IMAD.WIDE.U32 R24, R3, 0x4, R20 ;  /* 0x0000000403187825 */ /* 0x000fc600078e0014 */
[----:B------:R-:W5:Y:S01]  /*0330*/  LDG.E R20, desc[UR6][R20.64] ;  /* 0x0000000614147981 */ /* 0x000f62000c1e1900 */
[----:B------:R-:W-:-:S03]  /*0340*/  IMAD.WIDE.U32 R12, R3, 0x4, R24 ;  /* 0x00000004030c7825 */ /* 0x000fc600078e0018 */
[----:B------:R-:W5:Y:S01]  /*0350*/  LDG.E R24, desc[UR6][R24.64] ;  /* 0x0000000618187981 */ /* 0x000f62000c1e1900 */
[----:B0-----:R-:W-:-:S03]  /*0360*/  IMAD.WIDE.U32 R16, R3, 0x4, R12 ;  /* 0x0000000403107825 */ /* 0x001fc600078e000c */
[----:B------:R-:W5:Y:S04]  /*0370*/  LDG.E R19, desc[UR6][R12.64] ;  /* 0x000000060c137981 */ /* 0x000f68000c1e1900 */
[----:B------:R-:W5:Y:S01]  /*0380*/  LDG.E R16, desc[UR6][R16.64] ;  /* 0x0000000610107981 */ /* 0x000f62000c1e1900 */
[----:B------:R-:W-:-:S04]  /*0390*/  IADD3 R7, PT, PT, R7, 0x10, RZ ;  /* 0x0000001007077810 */ /* 0x000fc80007ffe0ff */
[----:B------:R-:W-:Y:S02]  /*03a0*/  ISETP.NE.AND P0, PT, R7, RZ, PT ;  /* 0x000000ff0700720c */ /* 0x000fe40003f05270 */
[----:B------:R-:W-:Y:S01]  /*03b0*/  LEA R8, R3, R8, 0x4 ;  /* 0x0000000803087211 */ /* 0x000fe200078e20ff */
[----:B--2---:R-:W-:-:S04]  /*03c0*/  FADD R5, R5, R0 ;  /* 0x0000000005057221 */ /* 0x004fc80000000000 */
[----:B---3--:R-:W-:-:S04]  /*03d0*/  FADD R28, R5, R28 ;  /* 0x0000001c051c7221 */ /* 0x008fc80000000000 */
[----:B----4-:R-:W-:-:S04]  /*03e0*/  FADD R27, R28, R27 ;  /* 0x0000001b1c1b7221 */ /* 0x010fc80000000000 */
[----:B-----5:R-:W-:-:S04]  /*03f0*/  FADD R26, R27, R26 ;  /* 0x0000001a1b1a7221 */ /* 0x020fc80000000000 */
[----:B------:R-:W-:-:S04]  /*0400*/  FADD R23, R26, R23 ;  /* 0x000000171a177221 */ /* 0x000fc80000000000 */
        /* <DEDUP_REMOVED lines=10> */
[----:B------:R-:W-:Y:S01]  /*04b0*/  FADD R0, R19, R16 ;  /* 0x0000001013007221 */ /* 0x000fe20000000000 */
[----:B------:R-:W-:Y:S06]  /*04c0*/  @P0 BRA `(.L_x_2) ;  /* 0xfffffffc002c0947 */ /* 0x000fec000383ffff */
.L_x_1:
[----:B------:R-:W-:Y:S05]  /*04d0*/  @!P1 BRA `(.L_x_0) ;  /* 0x0000000000f89947 */ /* 0x000fea0003800000 */
[----:B------:R-:W-:Y:S02]  /*04e0*/  ISETP.GE.U32.AND P0, PT, R2, 0x8, PT ;  /* 0x000000080200780c */ /* 0x000fe40003f06070 */
[----:B------:R-:W-:-:S04]  /*04f0*/  LOP3.LUT R7, R3, 0x7, RZ, 0xc0, !PT ;  /* 0x0000000703077812 */ /* 0x000fc800078ec0ff */
[----:B------:R-:W-:-:S07]  /*0500*/  ISETP.NE.AND P1, PT, R7, RZ, PT ;  /* 0x000000ff0700720c */ /* 0x000fce0003f25270 */
[----:B------:R-:W-:Y:S06]  /*0510*/  @!P0 BRA `(.L_x_3) ;  /* 0x00000000006c8947 */ /* 0x000fec0003800000 */
[----:B------:R-:W1:Y:S01]  /*0520*/  LDC.64 R18, c[0x0][0x380] ;  /* 0x0000e000ff127b82 */ /* 0x000e620000000a00 */
[----:B------:R-:W-:-:S04]  /*0530*/  IMAD R5, R6, R3, R4 ;  /* 0x0000000306057224 */ /* 0x000fc800078e0204 */
[----:B-1----:R-:W-:-:S04]  /*0540*/  IMAD.WIDE R18, R5, 0x4, R18 ;  /* 0x0000000405127825 */ /* 0x002fc800078e0212 */
[C---:B------:R-:W-:Y:S02]  /*0550*/  IMAD.WIDE.U32 R20, R3.reuse, 0x4, R18 ;  /* 0x0000000403147825 */ /* 0x040fe400078e0012 */
[----:B0-----:R-:W2:Y:S02]  /*0560*/  LDG.E R19, desc[UR6][R18.64] ;  /* 0x0000000612137981 */ /* 0x001ea4000c1e1900 */
[C---:B------:R-:W-:Y:S02]  /*0570*/  IMAD.WIDE.U32 R22, R3.reuse, 0x4, R20 ;  /* 0x0000000403167825 */ /* 0x040fe400078e0014 */
[----:B------:R-:W3:Y:S02]  /*0580*/  LDG.E R20, desc[UR6][R20.64] ;  /* 0x0000000614147981 */ /* 0x000ee4000c1e1900 */
[C---:B------:R-:W-:Y:S02]  /*0590*/  IMAD.WIDE.U32 R10, R3.reuse, 0x4, R22 ;  /* 0x00000004030a7825 */ /* 0x040fe400078e0016 */
[----:B------:R-:W4:Y:S02]  /*05a0*/  LDG.E R22, desc[UR6][R22.64] ;  /* 0x0000000616167981 */ /* 0x000f24000c1e1900 */
[----:B------:R-:W-:-:S02]  /*05b0*/  IMAD.WIDE.U32 R24, R3, 0x4, R10 ;  /* 0x0000000403187825 */ /* 0x000fc400078e000a */
[----:B------:R-:W5:Y:S02]  /*05c0*/  LDG.E R10, desc[UR6][R10.64] ;  /* 0x000000060a0a7981 */ /* 0x000f64000c1e1900 */
[C---:B------:R-:W-:Y:S02]  /*05d0*/  IMAD.WIDE.U32 R12, R3.reuse, 0x4, R24 ;  /* 0x00000004030c7825 */ /* 0x040fe400078e0018 */
[----:B------:R-:W5:Y:S02]  /*05e0*/  LDG.E R24, desc[UR6][R24.64] ;  /* 0x0000000618187981 */ /* 0x000f64000c1e1900 */
[C---:B------:R-:W-:Y:S02]  /*05f0*/  IMAD.WIDE.U32 R14, R3.reuse, 0x4, R12 ;  /* 0x00000004030e7825 */ /* 0x040fe400078e000c */
[----:B------:R-:W5:Y:S02]  /*0600*/  LDG.E R12, desc[UR6][R12.64] ;  /* 0x000000060c0c7981 */ /* 0x000f64000c1e1900 */
[----:B------:R-:W-:-:S02]  /*0610*/  IMAD.WIDE.U32 R16, R3, 0x4, R14 ;  /* 0x0000000403107825 */ /* 0x000fc400078e000e */
[----:B------:R-:W5:Y:S04]  /*0620*/  LDG.E R14, desc[UR6][R14.64] ;  /* 0x000000060e0e7981 */ /* 0x000f68000c1e1900 */
[----:B------:R-:W5:Y:S01]  /*0630*/  LDG.E R16, desc[UR6][R16.64] ;  /* 0x0000000610107981 */ /* 0x000f62000c1e1900 */
[----:B------:R-:W-:Y:S01]  /*0640*/  IADD3 R6, PT, PT, R6, 0x8, RZ ;  /* 0x0000000806067810 */ /* 0x000fe20007ffe0ff */
[----:B--2---:R-:W-:-:S04]  /*0650*/  FADD R19, R0, R19 ;  /* 0x0000001300137221 */ /* 0x004fc80000000000 */
[----:B---3--:R-:W-:-:S04]  /*0660*/  FADD R19, R19, R20 ;  /* 0x0000001413137221 */ /* 0x008fc80000000000 */
[----:B----4-:R-:W-:-:S04]  /*0670*/  FADD R19, R19, R22 ;  /* 0x0000001613137221 */ /* 0x010fc80000000000 */
[----:B-----5:R-:W-:-:S04]  /*0680*/  FADD R19, R19, R10 ;  /* 0x0000000a13137221 */ /* 0x020fc80000000000 */
[----:B------:R-:W-:-:S04]  /*0690*/  FADD R19, R19, R24 ;  /* 0x0000001813137221 */ /* 0x000fc80000000000 */
[----:B------:R-:W-:-:S04]  /*06a0*/  FADD R19, R19, R12 ;  /* 0x0000000c13137221 */ /* 0x000fc80000000000 */
[----:B------:R-:W-:-:S04]  /*06b0*/  FADD R19, R19, R14 ;  /* 0x0000000e13137221 */ /* 0x000fc80000000000 */
[----:B------:R-:W-:-:S07]  /*06c0*/  FADD R0, R19, R16 ;  /* 0x0000001013007221 */ /* 0x000fce0000000000 */
.L_x_3:
        /* <DEDUP_REMOVED lines=12> */
[----:B------:R-:W-:Y:S02]  /*0790*/  IMAD.WIDE.U32 R16, R3, 0x4, R14 ;  /* 0x0000000403107825 */ /* 0x000fe400078e000e */
[----:B------:R-:W4:Y:S04]  /*07a0*/  LDG.E R15, desc[UR6][R14.64] ;  /* 0x000000060e0f7981 */ /* 0x000f28000c1e1900 */
[----:B------:R-:W5:Y:S01]  /*07b0*/  LDG.E R17, desc[UR6][R16.64] ;  /* 0x0000000610117981 */ /* 0x000f62000c1e1900 */
[----:B------:R-:W-:Y:S01]  /*07c0*/  IADD3 R6, PT, PT, R6, 0x4, RZ ;  /* 0x0000000406067810 */ /* 0x000fe20007ffe0ff */
[----:B--2---:R-:W-:-:S04]  /*07d0*/  FADD R0, R0, R11 ;  /* 0x0000000b00007221 */ /* 0x004fc80000000000 */
[----:B---3--:R-:W-:-:S04]  /*07e0*/  FADD R0, R0, R13 ;  /* 0x0000000d00007221 */ /* 0x008fc80000000000 */
[----:B----4-:R-:W-:-:S04]  /*07f0*/  FADD R0, R0, R15 ;  /* 0x0000000f00007221 */ /* 0x010fc80000000000 */
[----:B-----5:R-:W-:-:S07]  /*0800*/  FADD R0, R0, R17 ;  /* 0x0000001100007221 */ /* 0x020fce0000000000 */
.L_x_4:
[----:B------:R-:W-:Y:S05]  /*0810*/  @!P1 BRA `(.L_x_0) ;  /* 0x0000000000289947 */ /* 0x000fea0003800000 */
[----:B------:R-:W1:Y:S01]  /*0820*/  LDC.64 R10, c[0x0][0x380] ;  /* 0x0000e000ff0a7b82 */ /* 0x000e620000000a00 */
[----:B------:R-:W-:Y:S01]  /*0830*/  IMAD R5, R6, R3, R4 ;  /* 0x0000000306057224 */ /* 0x000fe200078e0204 */
[----:B------:R-:W-:-:S07]  /*0840*/  IADD3 R2, PT, PT, -R2, RZ, RZ ;  /* 0x000000ff02027210 */ /* 0x000fce0007ffe1ff */
.L_x_5:
[----:B-1----:R-:W-:-:S06]  /*0850*/  IMAD.WIDE R6, R5, 0x4, R10 ;  /* 0x0000000405067825 */ /* 0x002fcc00078e020a */
[----:B0-----:R-:W2:Y:S01]  /*0860*/  LDG.E R7, desc[UR6][R6.64] ;  /* 0x0000000606077981 */ /* 0x001ea2000c1e1900 */
[----:B------:R-:W-:Y:S02]  /*0870*/  IADD3 R2, PT, PT, R2, 0x1, RZ ;  /* 0x0000000102027810 */ /* 0x000fe40007ffe0ff */
[----:B------:R-:W-:Y:S02]  /*0880*/  IADD3 R5, PT, PT, R5, R3, RZ ;  /* 0x0000000305057210 */ /* 0x000fe40007ffe0ff */
[----:B------:R-:W-:Y:S01]  /*0890*/  ISETP.NE.AND P0, PT, R2, RZ, PT ;  /* 0x000000ff0200720c */ /* 0x000fe20003f05270 */
[----:B--2---:R-:W-:-:S12]  /*08a0*/  FADD R0, R7, R0 ;  /* 0x0000000007007221 */ /* 0x004fd80000000000 */
[----:B------:R-:W-:Y:S05]  /*08b0*/  @P0 BRA `(.L_x_5) ;  /* 0xfffffffc00e40947 */ /* 0x000fea000383ffff */
.L_x_0:
[----:B------:R-:W-:Y:S01]  /*08c0*/  I2FP.F32.S32 R3, R3 ;  /* 0x0000000300037245 */ /* 0x000fe20000201400 */
[----:B------:R-:W-:Y:S03]  /*08d0*/  BSSY.RECONVERGENT B2, `(.L_x_6) ;  /* 0x000000c000027945 */ /* 0x000fe60003800200 */
[----:B------:R-:W1:Y:S08]  /*08e0*/  MUFU.RCP R2, R3 ;  /* 0x0000000300027308 */ /* 0x000e700000001000 */
[----:B------:R-:W2:Y:S01]  /*08f0*/  FCHK P0, R0, R3 ;  /* 0x0000000300007302 */ /* 0x000ea20000000000 */
[----:B-1----:R-:W-:-:S04]  /*0900*/  FFMA R5, -R3, R2, 1 ;  /* 0x3f80000003057423 */ /* 0x002fc80000000102 */
[----:B------:R-:W-:-:S04]  /*0910*/  FFMA R5, R2, R5, R2 ;  /* 0x0000000502057223 */ /* 0x000fc80000000002 */
[----:B------:R-:W-:-:S04]  /*0920*/  FFMA R2, R5, R0, RZ ;  /* 0x0000000005027223 */ /* 0x000fc800000000ff */
[----:B------:R-:W-:-:S04]  /*0930*/  FFMA R7, -R3, R2, R0 ;  /* 0x0000000203077223 */ /* 0x000fc80000000100 */
[----:B------:R-:W-:Y:S01]  /*0940*/  FFMA R5, R5, R7, R2 ;  /* 0x0000000705057223 */ /* 0x000fe20000000002 */
[----:B--2---:R-:W-:Y:S06]  /*0950*/  @!P0 BRA `(.L_x_7) ;  /* 0x00000000000c8947 */ /* 0x004fec0003800000 */
[----:B------:R-:W-:-:S07]  /*0960*/  MOV R2, 0x980 ;  /* 0x0000098000027802 */ /* 0x000fce0000000f00 */
[----:B0-----:R-:W-:Y:S05]  /*0970*/  CALL.REL.NOINC `($__internal_1_$__cuda_sm3x_div_rn_noftz_f32_slowpath) ;  /* 0x0000003000807944 */ /* 0x001fea0003c00000 */
[----:B------:R-:W-:-:S07]  /*0980*/  MOV R5, R0 ;  /* 0x0000000000057202 */ /* 0x000fce0000000f00 */
.L_x_7:
[----:B0-----:R-:W-:Y:S05]  /*0990*/  BSYNC.RECONVERGENT B2 ;  /* 0x0000000000027941 */ /* 0x001fea0003800200 */
.L_x_6:
[----:B------:R-:W-:Y:S01]  /*09a0*/  BAR.SYNC.DEFER_BLOCKING 0x0 ;  /* 0x0000000000007b1d */ /* 0x000fe20000010000 */
[----:B------:R-:W-:-:S05]  /*09b0*/  HFMA2 R12, -RZ, RZ, 0, 0 ;  /* 0x00000000ff0c7431 */ /* 0x000fca00000001ff */
[----:B------:R-:W-:Y:S05]  /*09c0*/  @!P2 BRA `(.L_x_8) ;  /* 0x0000000c00e0a947 */ /* 0x000fea0003800000 */
[----:B------:R-:W0:Y:S01]  /*09d0*/  LDCU UR5, c[0x0][0x390] ;  /* 0x00007200ff0577ac */ /* 0x000e220008000800 */
[----:B------:R-:W-:Y:S02]  /*09e0*/  MOV R2, RZ ;  /* 0x000000ff00027202 */ /* 0x000fe40000000f00 */
[----:B------:R-:W-:Y:S02]  /*09f0*/  MOV R12, RZ ;  /* 0x000000ff000c7202 */ /* 0x000fe40000000f00 */
[----:B0-----:R-:W-:-:S04]  /*0a00*/  MOV R11, UR5 ;  /* 0x00000005000b7c02 */ /* 0x001fc80008000f00 */
[----:B------:R-:W-:-:S13]  /*0a10*/  ISETP.NE.AND P0, PT, R11, 0x1, PT ;  /* 0x000000010b00780c */ /* 0x000fda0003f05270 */
[----:B------:R-:W-:Y:S05]  /*0a20*/  @!P0 BRA `(.L_x_9) ;  /* 0x0000000800848947 */ /* 0x000fea0003800000 */
[----:B------:R-:W0:Y:S01]  /*0a30*/  LDC R8, c[0x0][0x390] ;  /* 0x0000e400ff087b82 */ /* 0x000e220000000800 */
[----:B------:R-:W-:Y:S02]  /*0a40*/  LOP3.LUT R2, R11, 0x7ffffffe, RZ, 0xc0, !PT ;  /* 0x7ffffffe0b027812 */ /* 0x000fe400078ec0ff */
[----:B------:R-:W-:Y:S02]  /*0a50*/  MOV R12, RZ ;  /* 0x000000ff000c7202 */ /* 0x000fe40000000f00 */
[----:B------:R-:W-:Y:S02]  /*0a60*/  MOV R10, R4 ;  /* 0x00000004000a7202 */ /* 0x000fe40000000f00 */
[----:B------:R-:W-:Y:S01]  /*0a70*/  IADD3 R0, PT, PT, -R2, RZ, RZ ;  /* 0x000000ff02007210 */ /* 0x000fe20007ffe1ff */
[----:B------:R-:W1:Y:S06]  /*0a80*/  LDC.64 R6, c[0x0][0x380] ;  /* 0x0000e000ff067b82 */ /* 0x000e6c0000000a00 */
.L_x_15:
[----:B-1----:R-:W-:Y:S01]  /*0a90*/  IMAD.WIDE R18, R10, 0x4, R6 ;  /* 0x000000040a127825 */ /* 0x002fe200078e0206 */
[----:B0-----:R-:W-:-:S04]  /*0aa0*/  MOV R11, R8 ;  /* 0x00000008000b7202 */ /* 0x001fc80000000f00 */
[----:B------:R-:W2:Y:S01]  /*0ab0*/  LDG.E R14, desc[UR6][R18.64] ;  /* 0x00000006120e7981 */ /* 0x000ea2000c1e1900 */
[----:B------:R-:W-:-:S06]  /*0ac0*/  IMAD.WIDE.U32 R16, R11, 0x4, R18 ;  /* 0x000000040b107825 */ /* 0x000fcc00078e0012 */
[----:B------:R-:W3:Y:S01]  /*0ad0*/  LDG.E R16, desc[UR6][R16.64] ;  /* 0x0000000610107981 */ /* 0x000ee2000c1e1900 */
[----:B------:R-:W-:Y:S01]  /*0ae0*/  IADD3 R0, PT, PT, R0, 0x2, RZ ;  /* 0x0000000200007810 */ /* 0x000fe20007ffe0ff */
[----:B------:R-:W-:Y:S01]  /*0af0*/  BSSY.RECONVERGENT B0, `(.L_x_10) ;  /* 0x0000049000007945 */ /* 0x000fe20003800200 */
[----:B------:R-:W-:Y:S02]  /*0b00*/  HFMA2 R15, -RZ, RZ, 1.875, 0 ;  /* 0x3f800000ff0f7431 */ /* 0x000fe400000001ff */
[----:B------:R-:W-:Y:S01]  /*0b10*/  ISETP.NE.AND P1, PT, R0, RZ, PT ;  /* 0x000000ff0000720c */ /* 0x000fe20003f25270 */
[----:B--2---:R-:W-:-:S05]  /*0b20*/  FADD R14, R14, -R5 ;  /* 0x800000050e0e7221 */ /* 0x004fca0000000000 */
[----:B------:R-:W-:Y:S01]  /*0b30*/  FSETP.NEU.AND P0, PT, R14, 1, PT ;  /* 0x3f8000000e00780b */ /* 0x000fe20003f0d000 */
[----:B---3--:R-:W-:-:S05]  /*0b40*/  FADD R13, R16, -R5 ;  /* 0x80000005100d7221 */ /* 0x008fca0000000000 */
[----:B------:R-:W-:-:S07]  /*0b50*/  FSETP.NEU.AND P2, PT, R13, 1, PT ;  /* 0x3f8000000d00780b */ /* 0x000fce0003f4d000 */
[----:B------:R-:W-:Y:S06]  /*0b60*/  @!P0 BRA `(.L_x_11) ;  /* 0x0000000400048947 */ /* 0x000fec0003800000 */
[----:B------:R-:W-:-:S13]  /*0b70*/  FSETP.NAN.AND P0, PT, |R14|, |R14|, PT ;  /* 0x4000000e0e00720b */ /* 0x000fda0003f08200 */
[----:B------:R-:W-:Y:S01]  /*0b80*/  @P0 FADD R15, R14, 2 ;  /* 0x400000000e0f0421 */ /* 0x000fe20000000000 */
[----:B------:R-:W-:Y:S06]  /*0b90*/  @P0 BRA `(.L_x_11) ;  /* 0x0000000000f80947 */ /* 0x000fec0003800000 */
[C---:B------:R-:W-:Y:S01]  /*0ba0*/  FMUL R15, |R14|.reuse, 16777216 ;  /* 0x4b8000000e0f7820 */ /* 0x040fe20000400200 */
[C---:B------:R-:W-:Y:S02]  /*0bb0*/  FSETP.GEU.AND P0, PT, |R14|.reuse, 1.175494350822287508e-38, PT ;  /* 0x008000000e00780b */ /* 0x040fe40003f0e200 */
[----:B------:R-:W-:Y:S02]  /*0bc0*/  MOV R21, 0x3a2c32e4 ;  /* 0x3a2c32e400157802 */ /* 0x000fe40000000f00 */
[----:B------:R-:W-:Y:S02]  /*0bd0*/  FSEL R15, R15, |R14|, !P0 ;  /* 0x4000000e0f0f7208 */ /* 0x000fe40004000000 */
[----:B------:R-:W-:Y:S02]  /*0be0*/  FSEL R19, RZ, -24, P0 ;  /* 0xc1c00000ff137808 */ /* 0x000fe40000000000 */
[----:B------:R-:W-:Y:S02]  /*0bf0*/  IADD3 R16, PT, PT, R15, -0x3f3504f3, RZ ;  /* 0xc0cafb0d0f107810 */ /* 0x000fe40007ffe0ff */
[----:B------:R-:W-:-:S02]  /*0c00*/  FSETP.NEU.AND P0, PT, |R14|, +INF , PT ;  /* 0x7f8000000e00780b */ /* 0x000fc40003f0d200 */
[----:B------:R-:W-:Y:S02]  /*0c10*/  LOP3.LUT R16, R16, 0xff800000, RZ, 0xc0, !PT ;  /* 0xff80000010107812 */ /* 0x000fe400078ec0ff */
[----:B------:R-:W-:Y:S02]  /*0c20*/  FSETP.NEU.AND P0, PT, R14, RZ, P0 ;  /* 0x000000ff0e00720b */ /* 0x000fe4000070d000 */
[-C--:B------:R-:W-:Y:S02]  /*0c30*/  IADD3 R17, PT, PT, R15, -R16.reuse, RZ ;  /* 0x800000100f117210 */ /* 0x080fe40007ffe0ff */
[----:B------:R-:W-:-:S03]  /*0c40*/  I2FP.F32.S32 R16, R16 ;  /* 0x0000001000107245 */ /* 0x000fc60000201400 */
[C---:B------:R-:W-:Y:S01]  /*0c50*/  FADD R15, R17.reuse, 1 ;  /* 0x3f800000110f7421 */ /* 0x040fe20000000000 */
[----:B------:R-:W-:Y:S01]  /*0c60*/  FADD R22, R17, -1 ;  /* 0xbf80000011167421 */ /* 0x000fe20000000000 */
[----:B------:R-:W-:-:S03]  /*0c70*/  FFMA R20, R16, 1.1920928955078125e-07, R19 ;  /* 0x3400000010147823 */ /* 0x000fc60000000013 */
[----:B------:R-:W-:Y:S01]  /*0c80*/  FADD R18, R22, R22 ;  /* 0x0000001616127221 */ /* 0x000fe20000000000 */
[----:B------:R-:W0:Y:S01]  /*0c90*/  MUFU.RCP R15, R15 ;  /* 0x0000000f000f7308 */ /* 0x000e220000001000 */
[----:B------:R-:W-:Y:S02]  /*0ca0*/  @!P0 FADD R14, R14, R14 ;  /* 0x0000000e0e0e8221 */ /* 0x000fe40000000000 */
[----:B0-----:R-:W-:-:S04]  /*0cb0*/  FMUL R17, R15, R18 ;  /* 0x000000120f117220 */ /* 0x001fc80000400000 */
[----:B------:R-:W-:Y:S01]  /*0cc0*/  FADD R19, R22, -R17 ;  /* 0x8000001116137221 */ /* 0x000fe20000000000 */
[C---:B------:R-:W-:Y:S01]  /*0cd0*/  FMUL R18, R17.reuse, R17 ;  /* 0x0000001111127220 */ /* 0x040fe20000400000 */
[----:B------:R-:W-:Y:S02]  /*0ce0*/  FFMA R16, R17, 1.4426950216293334961, R20 ;  /* 0x3fb8aa3b11107823 */ /* 0x000fe40000000014 */
[----:B------:R-:W-:Y:S01]  /*0cf0*/  FADD R19, R19, R19 ;  /* 0x0000001313137221 */ /* 0x000fe20000000000 */
[----:B------:R-:W-:Y:S01]  /*0d00*/  FFMA R21, R18, R21, 0.0032181653659790754318 ;  /* 0x3b52e7db12157423 */ /* 0x000fe20000000015 */
[----:B------:R-:W-:Y:S02]  /*0d10*/  FADD R20, R20, -R16 ;  /* 0x8000001014147221 */ /* 0x000fe40000000000 */
[----:B------:R-:W-:Y:S01]  /*0d20*/  FFMA R22, R22, -R17, R19 ;  /* 0x8000001116167223 */ /* 0x000fe20000000013 */
[----:B------:R-:W-:Y:S01]  /*0d30*/  FFMA R21, R18, R21, 0.018033718690276145935 ;  /* 0x3c93bb7312157423 */ /* 0x000fe20000000015 */
[----:B------:R-:W-:-:S02]  /*0d40*/  FFMA R19, R17, 1.4426950216293334961, R20 ;  /* 0x3fb8aa3b11137823 */ /* 0x000fc40000000014 */
[----:B------:R-:W-:Y:S01]  /*0d50*/  FMUL R22, R15, R22 ;  /* 0x000000160f167220 */ /* 0x000fe20000400000 */
[----:B------:R-:W-:-:S03]  /*0d60*/  FFMA R21, R18, R21, 0.12022458761930465698 ;  /* 0x3df6384f12157423 */ /* 0x000fc60000000015 */
[----:B------:R-:W-:Y:S01]  /*0d70*/  FFMA R20, R22, 1.4426950216293334961, R19 ;  /* 0x3fb8aa3b16147823 */ /* 0x000fe20000000013 */
[----:B------:R-:W-:-:S03]  /*0d80*/  FMUL R18, R18, R21 ;  /* 0x0000001512127220 */ /* 0x000fc60000400000 */
[----:B------:R-:W-:Y:S01]  /*0d90*/  FFMA R19, R17, 1.9251366722983220825e-08, R20 ;  /* 0x32a55e3411137823 */ /* 0x000fe20000000014 */
[----:B------:R-:W-:-:S04]  /*0da0*/  FMUL R15, R18, 3 ;  /* 0x40400000120f7820 */ /* 0x000fc80000400000 */
[----:B------:R-:W-:Y:S01]  /*0db0*/  FFMA R15, R22, R15, R19 ;  /* 0x0000000f160f7223 */ /* 0x000fe20000000013 */
[----:B------:R-:W-:-:S03]  /*0dc0*/  HFMA2 R19, -RZ, RZ, 0.64013671875, -15.109375 ;  /* 0x391fcb8eff137431 */ /* 0x000fc600000001ff */
[----:B------:R-:W-:-:S04]  /*0dd0*/  FFMA R17, R17, R18, R15 ;  /* 0x0000001211117223 */ /* 0x000fc8000000000f */
[----:B------:R-:W-:-:S04]  /*0de0*/  FADD R20, R16, R17 ;  /* 0x0000001110147221 */ /* 0x000fc80000000000 */
[----:B------:R-:W-:Y:S01]  /*0df0*/  FMUL R15, R20, 2 ;  /* 0x40000000140f7820 */ /* 0x000fe20000400000 */
[----:B------:R-:W-:-:S03]  /*0e00*/  FADD R16, -R16, R20 ;  /* 0x0000001410107221 */ /* 0x000fc60000000100 */
[----:B------:R-:W0:Y:S01]  /*0e10*/  FRND R18, R15 ;  /* 0x0000000f00127307 */ /* 0x000e220000201000 */
[----:B------:R-:W-:Y:S01]  /*0e20*/  FADD R17, R17, -R16 ;  /* 0x8000001011117221 */ /* 0x000fe20000000000 */
[----:B------:R-:W-:Y:S01]  /*0e30*/  FFMA R20, R20, 2, -R15 ;  /* 0x4000000014147823 */ /* 0x000fe2000000080f */
[----:B------:R-:W-:-:S03]  /*0e40*/  FSETP.GT.AND P4, PT, |R15|, 152, PT ;  /* 0x431800000f00780b */ /* 0x000fc60003f84200 */
[----:B------:R-:W-:Y:S02]  /*0e50*/  FFMA R17, R17, 2, R20 ;  /* 0x4000000011117823 */ /* 0x000fe40000000014 */
[----:B------:R-:W1:Y:S01]  /*0e60*/  F2I.NTZ R20, R15 ;  /* 0x0000000f00147305 */ /* 0x000e620000203100 */
[----:B0-----:R-:W-:Y:S01]  /*0e70*/  FADD R16, R15, -R18 ;  /* 0x800000120f107221 */ /* 0x001fe20000000000 */
[----:B------:R-:W-:-:S03]  /*0e80*/  FSETP.GT.AND P3, PT, R18, RZ, PT ;  /* 0x000000ff1200720b */ /* 0x000fc60003f64000 */
[----:B------:R-:W-:-:S04]  /*0e90*/  FADD R16, R16, R17 ;  /* 0x0000001110107221 */ /* 0x000fc80000000000 */
[----:B------:R-:W-:-:S04]  /*0ea0*/  FFMA R17, R16, R19, 0.0013391353422775864601 ;  /* 0x3aaf85ed10117423 */ /* 0x000fc80000000013 */
[----:B------:R-:W-:-:S04]  /*0eb0*/  FFMA R17, R16, R17, 0.0096188392490148544312 ;  /* 0x3c1d985610117423 */ /* 0x000fc80000000011 */
[----:B------:R-:W-:-:S04]  /*0ec0*/  FFMA R17, R16, R17, 0.055503588169813156128 ;  /* 0x3d6357bb10117423 */ /* 0x000fc80000000011 */
[C---:B------:R-:W-:Y:S01]  /*0ed0*/  FFMA R19, R16.reuse, R17, 0.24022644758224487305 ;  /* 0x3e75fdec10137423 */ /* 0x040fe20000000011 */
[----:B------:R-:W-:Y:S02]  /*0ee0*/  SEL R17, RZ, 0x83000000, P3 ;  /* 0x83000000ff117807 */ /* 0x000fe40001800000 */
[----:B------:R-:W-:Y:S01]  /*0ef0*/  FSETP.GEU.AND P3, PT, R15, RZ, PT ;  /* 0x000000ff0f00720b */ /* 0x000fe20003f6e000 */
[----:B------:R-:W-:Y:S01]  /*0f00*/  FFMA R19, R16, R19, 0.69314718246459960938 ;  /* 0x3f31721810137423 */ /* 0x000fe20000000013 */
[----:B------:R-:W-:Y:S02]  /*0f10*/  IADD3 R18, PT, PT, R17, 0x7f000000, RZ ;  /* 0x7f00000011127810 */ /* 0x000fe40007ffe0ff */
[----:B-1----:R-:W-:Y:S01]  /*0f20*/  LEA R20, R20, -R17, 0x17 ;  /* 0x8000001114147211 */ /* 0x002fe200078eb8ff */
[----:B------:R-:W-:Y:S01]  /*0f30*/  FFMA R19, R16, R19, 1 ;  /* 0x3f80000010137423 */ /* 0x000fe20000000013 */
[----:B------:R-:W-:-:S03]  /*0f40*/  FSEL R15, RZ, +INF , !P3 ;  /* 0x7f800000ff0f7808 */ /* 0x000fc60005800000 */
[----:B------:R-:W-:-:S04]  /*0f50*/  FMUL R19, R18, R19 ;  /* 0x0000001312137220 */ /* 0x000fc80000400000 */
[----:B------:R-:W-:Y:S01]  /*0f60*/  @!P4 FMUL R15, R20, R19 ;  /* 0x00000013140fc220 */ /* 0x000fe20000400000 */
[----:B------:R-:W-:-:S07]  /*0f70*/  @!P0 LOP3.LUT R15, R14, 0x7fffffff, RZ, 0xc0, !PT ;  /* 0x7fffffff0e0f8812 */ /* 0x000fce00078ec0ff */
.L_x_11:
[----:B------:R-:W-:Y:S05]  /*0f80*/  BSYNC.RECONVERGENT B0 ;  /* 0x0000000000007941 */ /* 0x000fea0003800200 */
.L_x_10:
[----:B------:R-:W-:Y:S01]  /*0f90*/  BSSY.RECONVERGENT B0, `(.L_x_12) ;  /* 0x0000047000007945 */ /* 0x000fe20003800200 */
[----:B------:R-:W-:Y:S01]  /*0fa0*/  FADD R12, R15, R12 ;  /* 0x0000000c0f0c7221 */ /* 0x000fe20000000000 */
[----:B------:R-:W-:Y:S02]  /*0fb0*/  MOV R15, 0x3f800000 ;  /* 0x3f800000000f7802 */ /* 0x000fe40000000f00 */
[----:B------:R-:W-:Y:S05]  /*0fc0*/  @!P2 BRA `(.L_x_13) ;  /* 0x00000004000ca947 */ /* 0x000fea0003800000 */
[----:B------:R-:W-:-:S13]  /*0fd0*/  FSETP.NAN.AND P0, PT, |R13|, |R13|, PT ;  /* 0x4000000d0d00720b */ /* 0x000fda0003f08200 */
[----:B------:R-:W-:Y:S05]  /*0fe0*/  @P0 BRA `(.L_x_14) ;  /* 0x0000000400000947 */ /* 0x000fea0003800000 */
[C---:B------:R-:W-:Y:S01]  /*0ff0*/  FMUL R14, |R13|.reuse, 16777216 ;  /* 0x4b8000000d0e7820 */ /* 0x040fe20000400200 */
[C---:B------:R-:W-:Y:S01]  /*1000*/  FSETP.GEU.AND P0, PT, |R13|.reuse, 1.175494350822287508e-38, PT ;  /* 0x008000000d00780b */ /* 0x040fe20003f0e200 */
[----:B------:R-:W-:Y:S01]  /*1010*/  HFMA2 R20, -RZ, RZ, 0.771484375, 0.21533203125 ;  /* 0x3a2c32e4ff147431 */ /* 0x000fe200000001ff */
[----:B------:R-:W-:Y:S02]  /*1020*/  FSETP.NEU.AND P4, PT, R13, RZ, PT ;  /* 0x000000ff0d00720b */ /* 0x000fe40003f8d000 */
[----:B------:R-:W-:Y:S02]  /*1030*/  FSEL R14, R14, |R13|, !P0 ;  /* 0x4000000d0e0e7208 */ /* 0x000fe40004000000 */
[----:B------:R-:W-:Y:S02]  /*1040*/  FSEL R18, RZ, -24, P0 ;  /* 0xc1c00000ff127808 */ /* 0x000fe40000000000 */
[----:B------:R-:W-:-:S04]  /*1050*/  IADD3 R15, PT, PT, R14, -0x3f3504f3, RZ ;  /* 0xc0cafb0d0e0f7810 */ /* 0x000fc80007ffe0ff */
[----:B------:R-:W-:-:S04]  /*1060*/  LOP3.LUT R15, R15, 0xff800000, RZ, 0xc0, !PT ;  /* 0xff8000000f0f7812 */ /* 0x000fc800078ec0ff */
[-C--:B------:R-:W-:Y:S02]  /*1070*/  IADD3 R14, PT, PT, R14, -R15.reuse, RZ ;  /* 0x8000000f0e0e7210 */ /* 0x080fe40007ffe0ff */
[----:B------:R-:W-:-:S03]  /*1080*/  I2FP.F32.S32 R15, R15 ;  /* 0x0000000f000f7245 */ /* 0x000fc60000201400 */
[C---:B------:R-:W-:Y:S01]  /*1090*/  FADD R16, R14.reuse, 1 ;  /* 0x3f8000000e107421 */ /* 0x040fe20000000000 */
[----:B------:R-:W-:Y:S01]  /*10a0*/  FADD R21, R14, -1 ;  /* 0xbf8000000e157421 */ /* 0x000fe20000000000 */
[----:B------:R-:W-:-:S03]  /*10b0*/  FFMA R19, R15, 1.1920928955078125e-07, R18 ;  /* 0x340000000f137823 */ /* 0x000fc60000000012 */
[----:B------:R-:W-:Y:S01]  /*10c0*/  FADD R17, R21, R21 ;  /* 0x0000001515117221 */ /* 0x000fe20000000000 */
[----:B------:R-:W0:Y:S03]  /*10d0*/  MUFU.RCP R16, R16 ;  /* 0x0000001000107308 */ /* 0x000e260000001000 */
        /* <DEDUP_REMOVED lines=17> */
[----:B------:R-:W-:-:S03]  /*11f0*/  MOV R18, 0x391fcb8e ;  /* 0x391fcb8e00127802 */ /* 0x000fc60000000f00 */
[----:B------:R-:W-:-:S04]  /*1200*/  FFMA R16, R14, R17, R16 ;  /* 0x000000110e107223 */ /* 0x000fc80000000010 */
[----:B------:R-:W-:-:S04]  /*1210*/  FADD R17, R15, R16 ;  /* 0x000000100f117221 */ /* 0x000fc80000000000 */
[----:B------:R-:W-:Y:S01]  /*1220*/  FMUL R14, R17, 2 ;  /* 0x40000000110e7820 */ /* 0x000fe20000400000 */
[----:B------:R-:W-:-:S03]  /*1230*/  FADD R15, -R15, R17 ;  /* 0x000000110f0f7221 */ /* 0x000fc60000000100 */
[----:B------:R-:W0:Y:S01]  /*1240*/  FRND R19, R14 ;  /* 0x0000000e00137307 */ /* 0x000e220000201000 */
[----:B------:R-:W-:Y:S01]  /*1250*/  FADD R16, R16, -R15 ;  /* 0x8000000f10107221 */ /* 0x000fe20000000000 */
[----:B------:R-:W-:Y:S01]  /*1260*/  FFMA R17, R17, 2, -R14 ;  /* 0x4000000011117823 */ /* 0x000fe2000000080e */
[C---:B------:R-:W-:Y:S02]  /*1270*/  FSETP.GT.AND P2, PT, |R14|.reuse, 152, PT ;  /* 0x431800000e00780b */ /* 0x040fe40003f44200 */
[----:B------:R-:W-:Y:S01]  /*1280*/  FSETP.GEU.AND P3, PT, R14, RZ, PT ;  /* 0x000000ff0e00720b */ /* 0x000fe20003f6e000 */
        /* <DEDUP_REMOVED lines=8> */
[----:B------:R-:W-:Y:S01]  /*1310*/  FFMA R18, R15, R16, 0.24022644758224487305 ;  /* 0x3e75fdec0f127423 */ /* 0x000fe20000000010 */
[----:B------:R-:W-:Y:S02]  /*1320*/  SEL R16, RZ, 0x83000000, P0 ;  /* 0x83000000ff107807 */ /* 0x000fe40000000000 */
[----:B------:R-:W-:Y:S01]  /*1330*/  FSETP.NEU.AND P0, PT, |R13|, +INF , PT ;  /* 0x7f8000000d00780b */ /* 0x000fe20003f0d200 */
[----:B------:R-:W-:Y:S01]  /*1340*/  FFMA R18, R15, R18, 0.69314718246459960938 ;  /* 0x3f3172180f127423 */ /* 0x000fe20000000012 */
[----:B-1----:R-:W-:Y:S02]  /*1350*/  LEA R17, R17, -R16, 0x17 ;  /* 0x8000001011117211 */ /* 0x002fe400078eb8ff */
[----:B------:R-:W-:Y:S01]  /*1360*/  IADD3 R16, PT, PT, R16, 0x7f000000, RZ ;  /* 0x7f00000010107810 */ /* 0x000fe20007ffe0ff */
[----:B------:R-:W-:Y:S01]  /*1370*/  FFMA R19, R15, R18, 1 ;  /* 0x3f8000000f137423 */ /* 0x000fe20000000012 */
[----:B------:R-:W-:-:S03]  /*1380*/  FSEL R15, RZ, +INF , !P3 ;  /* 0x7f800000ff0f7808 */ /* 0x000fc60005800000 */
[----:B------:R-:W-:-:S04]  /*1390*/  FMUL R16, R16, R19 ;  /* 0x0000001310107220 */ /* 0x000fc80000400000 */
[----:B------:R-:W-:Y:S01]  /*13a0*/  @!P2 FMUL R15, R17, R16 ;  /* 0x00000010110fa220 */ /* 0x000fe20000400000 */
[----:B------:R-:W-:Y:S06]  /*13b0*/  @P0 BRA P4, `(.L_x_13) ;  /* 0x0000000000100947 */ /* 0x000fec0002000000 */
[----:B------:R-:W-:-:S05]  /*13c0*/  FADD R13, R13, R13 ;  /* 0x0000000d0d0d7221 */ /* 0x000fca0000000000 */
[----:B------:R-:W-:Y:S01]  /*13d0*/  LOP3.LUT R15, R13, 0x7fffffff, RZ, 0xc0, !PT ;  /* 0x7fffffff0d0f7812 */ /* 0x000fe200078ec0ff */
[----:B------:R-:W-:Y:S06]  /*13e0*/  BRA `(.L_x_13) ;  /* 0x0000000000047947 */ /* 0x000fec0003800000 */
.L_x_14:
[----:B------:R-:W-:-:S07]  /*13f0*/  FADD R15, R13, 2 ;  /* 0x400000000d0f7421 */ /* 0x000fce0000000000 */
.L_x_13:
[----:B------:R-:W-:Y:S05]  /*1400*/  BSYNC.RECONVERGENT B0 ;  /* 0x0000000000007941 */ /* 0x000fea0003800200 */
.L_x_12:
[----:B------:R-:W-:Y:S01]  /*1410*/  FADD R12, R12, R15 ;  /* 0x0000000f0c0c7221 */ /* 0x000fe20000000000 */
[----:B------:R-:W-:Y:S01]  /*1420*/  LEA R10, R11, R10, 0x1 ;  /* 0x0000000a0b0a7211 */ /* 0x000fe200078e08ff */
[----:B------:R-:W-:Y:S06]  /*1430*/  @P1 BRA `(.L_x_15) ;  /* 0xfffffff400941947 */ /* 0x000fec000383ffff */
.L_x_9:
[----:B------:R-:W-:-:S04]  /*1440*/  LOP3.LUT R0, R11, 0x1, RZ, 0xc0, !PT ;  /* 0x000000010b007812 */ /* 0x000fc800078ec0ff */
[----:B------:R-:W-:-:S13]  /*1450*/  ISETP.NE.U32.AND P0, PT, R0, 0x1, PT ;  /* 0x000000010000780c */ /* 0x000fda0003f05070 */
[----:B------:R-:W-:Y:S05]  /*1460*/  @P0 BRA `(.L_x_8) ;  /* 0x0000000400380947 */ /* 0x000fea0003800000 */
[----:B------:R-:W0:Y:S01]  /*1470*/  LDC.64 R6, c[0x0][0x380] ;  /* 0x0000e000ff067b82 */ /* 0x000e220000000a00 */
[----:B------:R-:W-:-:S04]  /*1480*/  IMAD R11, R2, R11, R4 ;  /* 0x0000000b020b7224 */ /* 0x000fc800078e0204 */
[----:B0-----:R-:W-:-:S05]  /*1490*/  IMAD.WIDE R6, R11, 0x4, R6 ;  /* 0x000000040b067825 */ /* 0x001fca00078e0206 */
[----:B------:R-:W2:Y:S01]  /*14a0*/  LDG.E R0, desc[UR6][R6.64] ;  /* 0x0000000606007981 */ /* 0x000ea2000c1e1900 */
[----:B------:R-:W-:Y:S01]  /*14b0*/  BSSY.RECONVERGENT B0, `(.L_x_16) ;  /* 0x0000048000007945 */ /* 0x000fe20003800200 */
[----:B------:R-:W-:Y:S02]  /*14c0*/  HFMA2 R11, -RZ, RZ, 1.875, 0 ;  /* 0x3f800000ff0b7431 */ /* 0x000fe400000001ff */
[----:B--2---:R-:W-:-:S05]  /*14d0*/  FADD R0, R0, -R5 ;  /* 0x8000000500007221 */ /* 0x004fca0000000000 */
[----:B------:R-:W-:-:S13]  /*14e0*/  FSETP.NEU.AND P0, PT, R0, 1, PT ;  /* 0x3f8000000000780b */ /* 0x000fda0003f0d000 */
[----:B------:R-:W-:Y:S05]  /*14f0*/  @!P0 BRA `(.L_x_17) ;  /* 0x00000004000c8947 */ /* 0x000fea0003800000 */
[----:B------:R-:W-:-:S13]  /*1500*/  FSETP.NAN.AND P0, PT, |R0|, |R0|, PT ;  /* 0x400000000000720b */ /* 0x000fda0003f08200 */
[----:B------:R-:W-:Y:S05]  /*1510*/  @P0 BRA `(.L_x_18) ;  /* 0x0000000400000947 */ /* 0x000fea0003800000 */
[C---:B------:R-:W-:Y:S01]  /*1520*/  FMUL R7, |R0|.reuse, 16777216 ;  /* 0x4b80000000077820 */ /* 0x040fe20000400200 */
[C---:B------:R-:W-:Y:S02]  /*1530*/  FSETP.GEU.AND P0, PT, |R0|.reuse, 1.175494350822287508e-38, PT ;  /* 0x008000000000780b */ /* 0x040fe40003f0e200 */
[----:B------:R-:W-:Y:S02]  /*1540*/  MOV R14, 0x3a2c32e4 ;  /* 0x3a2c32e4000e7802 */ /* 0x000fe40000000f00 */
[----:B------:R-:W-:Y:S02]  /*1550*/  FSEL R7, R7, |R0|, !P0 ;  /* 0x4000000007077208 */ /* 0x000fe40004000000 */
[----:B------:R-:W-:Y:S02]  /*1560*/  FSETP.NEU.AND P3, PT, R0, RZ, PT ;  /* 0x000000ff0000720b */ /* 0x000fe40003f6d000 */
[----:B------:R-:W-:-:S04]  /*1570*/  IADD3 R2, PT, PT, R7, -0x3f3504f3, RZ ;  /* 0xc0cafb0d07027810 */ /* 0x000fc80007ffe0ff */
[----:B------:R-:W-:-:S04]  /*1580*/  LOP3.LUT R2, R2, 0xff800000, RZ, 0xc0, !PT ;  /* 0xff80000002027812 */ /* 0x000fc800078ec0ff */
[-C--:B------:R-:W-:Y:S02]  /*1590*/  IADD3 R7, PT, PT, R7, -R2.reuse, RZ ;  /* 0x8000000207077210 */ /* 0x080fe40007ffe0ff */
[----:B------:R-:W-:-:S03]  /*15a0*/  I2FP.F32.S32 R2, R2 ;  /* 0x0000000200027245 */ /* 0x000fc60000201400 */
[C---:B------:R-:W-:Y:S01]  /*15b0*/  FADD R8, R7.reuse, 1 ;  /* 0x3f80000007087421 */ /* 0x040fe20000000000 */
[----:B------:R-:W-:Y:S01]  /*15c0*/  FADD R6, R7, -1 ;  /* 0xbf80000007067421 */ /* 0x000fe20000000000 */
[----:B------:R-:W-:-:S03]  /*15d0*/  FSEL R7, RZ, -24, P0 ;  /* 0xc1c00000ff077808 */ /* 0x000fc60000000000 */
[----:B------:R-:W-:Y:S01]  /*15e0*/  FADD R11, R6, R6 ;  /* 0x00000006060b7221 */ /* 0x000fe20000000000 */
[----:B------:R-:W0:Y:S01]  /*15f0*/  MUFU.RCP R8, R8 ;  /* 0x0000000800087308 */ /* 0x000e220000001000 */
[----:B------:R-:W-:Y:S02]  /*1600*/  FFMA R7, R2, 1.1920928955078125e-07, R7 ;  /* 0x3400000002077823 */ /* 0x000fe40000000007 */
        /* <DEDUP_REMOVED lines=16> */
[----:B------:R-:W-:-:S04]  /*1710*/  FFMA R6, R13, R6, R8 ;  /* 0x000000060d067223 */ /* 0x000fc80000000008 */
[----:B------:R-:W-:-:S04]  /*1720*/  FFMA R11, R10, R11, R6 ;  /* 0x0000000b0a0b7223 */ /* 0x000fc80000000006 */
[----:B------:R-:W-:-:S04]  /*1730*/  FADD R7, R2, R11 ;  /* 0x0000000b02077221 */ /* 0x000fc80000000000 */
[----:B------:R-:W-:Y:S01]  /*1740*/  FMUL R6, R7, 2 ;  /* 0x4000000007067820 */ /* 0x000fe20000400000 */
[----:B------:R-:W-:-:S03]  /*1750*/  FADD R2, -R2, R7 ;  /* 0x0000000702027221 */ /* 0x000fc60000000100 */
[----:B------:R-:W0:Y:S01]  /*1760*/  FRND R13, R6 ;  /* 0x00000006000d7307 */ /* 0x000e220000201000 */
[----:B------:R-:W-:Y:S01]  /*1770*/  FADD R2, R11, -R2 ;  /* 0x800000020b027221 */ /* 0x000fe20000000000 */
[----:B------:R-:W-:Y:S01]  /*1780*/  FFMA R7, R7, 2, -R6 ;  /* 0x4000000007077823 */ /* 0x000fe20000000806 */
[----:B------:R-:W-:Y:S01]  /*1790*/  HFMA2 R11, -RZ, RZ, 0.64013671875, -15.109375 ;  /* 0x391fcb8eff0b7431 */ /* 0x000fe200000001ff */
[----:B------:R-:W-:Y:S02]  /*17a0*/  FSETP.GT.AND P1, PT, |R6|, 152, PT ;  /* 0x431800000600780b */ /* 0x000fe40003f24200 */
[----:B------:R-:W-:Y:S01]  /*17b0*/  FFMA R7, R2, 2, R7 ;  /* 0x4000000002077823 */ /* 0x000fe20000000007 */
[C---:B------:R-:W-:Y:S01]  /*17c0*/  FSETP.GEU.AND P2, PT, R6.reuse, RZ, PT ;  /* 0x000000ff0600720b */ /* 0x040fe20003f4e000 */
        /* <DEDUP_REMOVED lines=21> */
.L_x_18:
[----:B------:R-:W-:-:S07]  /*1920*/  FADD R11, R0, 2 ;  /* 0x40000000000b7421 */ /* 0x000fce0000000000 */
.L_x_17:
[----:B------:R-:W-:Y:S05]  /*1930*/  BSYNC.RECONVERGENT B0 ;  /* 0x0000000000007941 */ /* 0x000fea0003800200 */
.L_x_16:
[----:B------:R-:W-:-:S07]  /*1940*/  FADD R12, R12, R11 ;  /* 0x0000000b0c0c7221 */ /* 0x000fce0000000000 */
.L_x_8:
[----:B------:R-:W0:Y:S01]  /*1950*/  MUFU.RCP R0, R3 ;  /* 0x0000000300007308 */ /* 0x000e220000001000 */
[----:B------:R-:W1:Y:S01]  /*1960*/  LDC R2, c[0x0][0x390] ;  /* 0x0000e400ff027b82 */ /* 0x000e620000000800 */
[----:B------:R-:W-:Y:S06]  /*1970*/  BSSY.RECONVERGENT B2, `(.L_x_19) ;  /* 0x000000c000027945 */ /* 0x000fec0003800200 */
[----:B------:R-:W2:Y:S01]  /*1980*/  FCHK P0, R12, R3 ;  /* 0x000000030c007302 */ /* 0x000ea20000000000 */
[----:B0-----:R-:W-:-:S04]  /*1990*/  FFMA R7, -R3, R0, 1 ;  /* 0x3f80000003077423 */ /* 0x001fc80000000100 */
[----:B------:R-:W-:-:S04]  /*19a0*/  FFMA R0, R0, R7, R0 ;  /* 0x0000000700007223 */ /* 0x000fc80000000000 */
[----:B------:R-:W-:Y:S01]  /*19b0*/  FFMA R7, R0, R12, RZ ;  /* 0x0000000c00077223 */ /* 0x000fe200000000ff */
[----:B-1----:R-:W-:-:S03]  /*19c0*/  ISETP.GE.AND P2, PT, R2, 0x1, PT ;  /* 0x000000010200780c */ /* 0x002fc60003f46270 */
[----:B------:R-:W-:-:S04]  /*19d0*/  FFMA R2, -R3, R7, R12 ;  /* 0x0000000703027223 */ /* 0x000fc8000000010c */
[----:B------:R-:W-:Y:S01]  /*19e0*/  FFMA R0, R0, R2, R7 ;  /* 0x0000000200007223 */ /* 0x000fe20000000007 */
[----:B--2---:R-:W-:Y:S06]  /*19f0*/  @!P0 BRA `(.L_x_20) ;  /* 0x00000000000c8947 */ /* 0x004fec0003800000 */
[----:B------:R-:W-:Y:S02]  /*1a00*/  MOV R0, R12 ;  /* 0x0000000c00007202 */ /* 0x000fe40000000f00 */
[----:B------:R-:W-:-:S07]  /*1a10*/  MOV R2, 0x1a30 ;  /* 0x00001a3000027802 */ /* 0x000fce0000000f00 */
[----:B------:R-:W-:Y:S05]  /*1a20*/  CALL.REL.NOINC `($__internal_1_$__cuda_sm3x_div_rn_noftz_f32_slowpath) ;  /* 0x0000002000547944 */ /* 0x000fea0003c00000 */
.L_x_20:
[----:B------:R-:W-:Y:S05]  /*1a30*/  BSYNC.RECONVERGENT B2 ;  /* 0x0000000000027941 */ /* 0x000fea0003800200 */
.L_x_19:
[----:B------:R-:W-:Y:S01]  /*1a40*/  IADD3 R2, PT, PT, R0, -0xd000000, RZ ;  /* 0xf300000000027810 */ /* 0x000fe20007ffe0ff */
[----:B------:R0:W1:Y:S01]  /*1a50*/  MUFU.RSQ R7, R0 ;  /* 0x0000000000077308 */ /* 0x0000620000001400 */
[----:B------:R-:W-:Y:S02]  /*1a60*/  BAR.SYNC.DEFER_BLOCKING 0x0 ;  /* 0x0000000000007b1d */ /* 0x000fe40000010000 */
[----:B------:R-:W-:-:S04]  /*1a70*/  ISETP.GT.U32.AND P0, PT, R2, 0x727fffff, PT ;  /* 0x727fffff0200780c */ /* 0x000fc80003f04070 */
[----:B------:R-:W-:Y:S09]  /*1a80*/  BSSY.RECONVERGENT B0, `(.L_x_21) ;  /* 0x000000a000007945 */ /* 0x000ff20003800200 */
[----:B0-----:R-:W-:Y:S05]  /*1a90*/  @!P0 BRA `(.L_x_22) ;  /* 0x0000000000108947 */ /* 0x001fea0003800000 */
[----:B------:R-:W-:-:S07]  /*1aa0*/  MOV R10, 0x1ac0 ;  /* 0x00001ac0000a7802 */ /* 0x000fce0000000f00 */
[----:B-1----:R-:W-:Y:S05]  /*1ab0*/  CALL.REL.NOINC `($__internal_0_$__cuda_sm20_sqrt_rn_f32_slowpath) ;  /* 0x0000001c00d47944 */ /* 0x002fea0003c00000 */
[----:B------:R-:W-:Y:S01]  /*1ac0*/  MOV R3, R0 ;  /* 0x0000000000037202 */ /* 0x000fe20000000f00 */
[----:B------:R-:W-:Y:S06]  /*1ad0*/  BRA `(.L_x_23) ;  /* 0x0000000000107947 */ /* 0x000fec0003800000 */
.L_x_22:
[C---:B-1----:R-:W-:Y:S01]  /*1ae0*/  FMUL.FTZ R3, R7.reuse, R0 ;  /* 0x0000000007037220 */ /* 0x042fe20000410000 */
[----:B------:R-:W-:-:S03]  /*1af0*/  FMUL.FTZ R2, R7, 0.5 ;  /* 0x3f00000007027820 */ /* 0x000fc60000410000 */
[----:B------:R-:W-:-:S04]  /*1b00*/  FFMA R0, -R3, R3, R0 ;  /* 0x0000000303007223 */ /* 0x000fc80000000100 */
[----:B------:R-:W-:-:S07]  /*1b10*/  FFMA R3, R0, R2, R3 ;  /* 0x0000000200037223 */ /* 0x000fce0000000003 */
.L_x_23:
[----:B------:R-:W-:Y:S05]  /*1b20*/  BSYNC.RECONVERGENT B0 ;  /* 0x0000000000007941 */ /* 0x000fea0003800200 */
.L_x_21:
[----:B------:R-:W-:Y:S05]  /*1b30*/  @!P2 EXIT ;  /* 0x000000000000a94d */ /* 0x000fea0003800000 */
[----:B------:R-:W0:Y:S01]  /*1b40*/  LDCU UR5, c[0x0][0x390] ;  /* 0x00007200ff0577ac */ /* 0x000e220008000800 */
[----:B------:R-:W-:Y:S01]  /*1b50*/  HFMA2 R7, -RZ, RZ, 0, 0 ;  /* 0x00000000ff077431 */ /* 0x000fe200000001ff */
[----:B0-----:R-:W-:-:S04]  /*1b60*/  MOV R0, UR5 ;  /* 0x0000000500007c02 */ /* 0x001fc80008000f00 */
[C---:B------:R-:W-:Y:S02]  /*1b70*/  IADD3 R2, PT, PT, R0.reuse, -0x1, RZ ;  /* 0xffffffff00027810 */ /* 0x040fe40007ffe0ff */
[----:B------:R-:W-:Y:S02]  /*1b80*/  LOP3.LUT R6, R0, 0x7, RZ, 0xc0, !PT ;  /* 0x0000000700067812 */ /* 0x000fe400078ec0ff */
[----:B------:R-:W-:-:S13]  /*1b90*/  ISETP.GE.U32.AND P0, PT, R2, 0x7, PT ;  /* 0x000000070200780c */ /* 0x000fda0003f06070 */
[----:B------:R-:W-:Y:S05]  /*1ba0*/  @!P0 BRA `(.L_x_24) ;  /* 0x0000000c00c08947 */ /* 0x000fea0003800000 */
[----:B------:R-:W0:Y:S01]  /*1bb0*/  LDC R8, c[0x0][0x390] ;  /* 0x0000e400ff087b82 */ /* 0x000e220000000800 */
[C---:B------:R-:W-:Y:S01]  /*1bc0*/  LOP3.LUT R7, R0.reuse, 0x7ffffff8, RZ, 0xc0, !PT ;  /* 0x7ffffff800077812 */ /* 0x040fe200078ec0ff */
[C-C-:B------:R-:W-:Y:S01]  /*1bd0*/  IMAD R10, R0.reuse, 0x7, R4.reuse ;  /* 0x00000007000a7824 */ /* 0x140fe200078e0204 */
[C---:B------:R-:W-:Y:S01]  /*1be0*/  IADD3 R9, PT, PT, R0.reuse, UR4, R9 ;  /* 0x0000000400097c10 */ /* 0x040fe2000fffe009 */
[C-C-:B------:R-:W-:Y:S01]  /*1bf0*/  IMAD R11, R0.reuse, 0x6, R4.reuse ;  /* 0x00000006000b7824 */ /* 0x140fe200078e0204 */
[CC--:B------:R-:W-:Y:S01]  /*1c00*/  LEA R19, R0.reuse, R4.reuse, 0x2 ;  /* 0x0000000400137211 */ /* 0x0c0fe200078e10ff */
[C-C-:B------:R-:W-:Y:S01]  /*1c10*/  IMAD R17, R0.reuse, 0x5, R4.reuse ;  /* 0x0000000500117824 */ /* 0x140fe200078e0204 */
[CC--:B------:R-:W-:Y:S01]  /*1c20*/  LEA R23, R0.reuse, R4.reuse, 0x1 ;  /* 0x0000000400177211 */ /* 0x0c0fe200078e08ff */
[----:B------:R-:W1:Y:S01]  /*1c30*/  LDC.64 R14, c[0x0][0x380] ;  /* 0x0000e000ff0e7b82 */ /* 0x000e620000000a00 */
[----:B------:R-:W-:Y:S01]  /*1c40*/  IMAD R21, R0, 0x3, R4 ;  /* 0x0000000300157824 */ /* 0x000fe200078e0204 */
[----:B------:R-:W-:Y:S01]  /*1c50*/  MOV R25, R4 ;  /* 0x0000000400197202 */ /* 0x000fe20000000f00 */
[----:B------:R-:W2:Y:S01]  /*1c60*/  LDCU.64 UR8, c[0x0][0x388] ;  /* 0x00007100ff0877ac */ /* 0x000ea20008000a00 */
[----:B------:R-:W-:-:S04]  /*1c70*/  IADD3 R16, PT, PT, -R7, RZ, RZ ;  /* 0x000000ff07107210 */ /* 0x000fc80007ffe1ff */
[----:B------:R-:W3:Y:S03]  /*1c80*/  LDC.64 R12, c[0x0][0x388] ;  /* 0x0000e200ff0c7b82 */ /* 0x000ee60000000a00 */
.L_x_64:
[----:B------:R-:W-:Y:S01]  /*1c90*/  FSETP.NEU.AND P0, PT, R3, RZ, PT ;  /* 0x000000ff0300720b */ /* 0x000fe20003f0d000 */
[----:B------:R-:W-:-:S12]  /*1ca0*/  BSSY.RECONVERGENT B2, `(.L_x_25) ;  /* 0x0000019000027945 */ /* 0x000fd80003800200 */
[----:B----4-:R-:W4:Y:S02]  /*1cb0*/  @!P0 LDC.64 R28, c[0x0][0x388] ;  /* 0x0000e200ff1c8b82 */ /* 0x010f240000000a00 */
[----:B--2-4-:R-:W-:-:S05]  /*1cc0*/  @!P0 IMAD.WIDE R26, R25, 0x4, R28 ;  /* 0x00000004191a8825 */ /* 0x014fca00078e021c */
[----:B------:R4:W-:Y:S01]  /*1cd0*/  @!P0 STG.E desc[UR6][R26.64], RZ ;  /* 0x000000ff1a008986 */ /* 0x0009e2000c101906 */
[----:B------:R-:W-:Y:S05]  /*1ce0*/  @!P0 BRA `(.L_x_26) ;  /* 0x0000000000508947 */ /* 0x000fea0003800000 */
[----:B-1--4-:R-:W-:-:S05]  /*1cf0*/  IMAD.WIDE R26, R25, 0x4, R14 ;  /* 0x00000004191a7825 */ /* 0x012fca00078e020e */
[----:B------:R-:W4:Y:S01]  /*1d00*/  LDG.E R0, desc[UR6][R26.64] ;  /* 0x000000061a007981 */ /* 0x000f22000c1e1900 */
[----:B------:R-:W1:Y:S01]  /*1d10*/  MUFU.RCP R2, R3 ;  /* 0x0000000300027308 */ /* 0x000e620000001000 */
[----:B------:R-:W-:Y:S01]  /*1d20*/  BSSY.RECONVERGENT B3, `(.L_x_27) ;  /* 0x000000c000037945 */ /* 0x000fe20003800200 */
[----:B-1----:R-:W-:-:S04]  /*1d30*/  FFMA R29, R2, -R3, 1 ;  /* 0x3f800000021d7423 */ /* 0x002fc80000000803 */
[----:B------:R-:W-:Y:S01]  /*1d40*/  FFMA R29, R2, R29, R2 ;  /* 0x0000001d021d7223 */ /* 0x000fe20000000002 */
[----:B----4-:R-:W-:-:S04]  /*1d50*/  FADD R0, R0, -R5 ;  /* 0x8000000500007221 */ /* 0x010fc80000000000 */
[----:B------:R-:W1:Y:S01]  /*1d60*/  FCHK P0, R0, R3 ;  /* 0x0000000300007302 */ /* 0x000e620000000000 */
[----:B------:R-:W-:-:S04]  /*1d70*/  FFMA R2, R0, R29, RZ ;  /* 0x0000001d00027223 */ /* 0x000fc800000000ff */
[----:B------:R-:W-:-:S04]  /*1d80*/  FFMA R18, R2, -R3, R0 ;  /* 0x8000000302127223 */ /* 0x000fc80000000000 */
[----:B------:R-:W-:Y:S01]  /*1d90*/  FFMA R2, R29, R18, R2 ;  /* 0x000000121d027223 */ /* 0x000fe20000000002 */
[----:B-1----:R-:W-:Y:S06]  /*1da0*/  @!P0 BRA `(.L_x_28) ;  /* 0x00000000000c8947 */ /* 0x002fec0003800000 */
[----:B------:R-:W-:-:S07]  /*1db0*/  MOV R2, 0x1dd0 ;  /* 0x00001dd000027802 */ /* 0x000fce0000000f00 */
[----:B0-23--:R-:W-:Y:S05]  /*1dc0*/  CALL.REL.NOINC `($__internal_1_$__cuda_sm3x_div_rn_noftz_f32_slowpath) ;  /* 0x0000001c006c7944 */ /* 0x00dfea0003c00000 */
[----:B------:R-:W-:-:S07]  /*1dd0*/  MOV R2, R0 ;  /* 0x0000000000027202 */ /* 0x000fce0000000f00 */
.L_x_28:
[----:B--2---:R-:W-:Y:S05]  /*1de0*/  BSYNC.RECONVERGENT B3 ;  /* 0x0000000000037941 */ /* 0x004fea0003800200 */
.L_x_27:
[----:B------:R-:W-:Y:S02]  /*1df0*/  MOV R28, UR8 ;  /* 0x00000008001c7c02 */ /* 0x000fe40008000f00 */
[----:B------:R-:W-:-:S03]  /*1e00*/  MOV R29, UR9 ;  /* 0x00000009001d7c02 */ /* 0x000fc60008000f00 */
[----:B------:R-:W-:-:S05]  /*1e10*/  IMAD.WIDE R26, R25, 0x4, R28 ;  /* 0x00000004191a7825 */ /* 0x000fca00078e021c */
[----:B------:R1:W-:Y:S02]  /*1e20*/  STG.E desc[UR6][R26.64], R2 ;  /* 0x000000021a007986 */ /* 0x0003e4000c101906 */
.L_x_26:
[----:B--2---:R-:W-:Y:S05]  /*1e30*/  BSYNC.RECONVERGENT B2 ;  /* 0x0000000000027941 */ /* 0x004fea0003800200 */
.L_x_25:
[----:B------:R-:W-:Y:S01]  /*1e40*/  FSETP.NEU.AND P0, PT, R3, RZ, PT ;  /* 0x000000ff0300720b */ /* 0x000fe20003f0d000 */
[----:B------:R-:W-:-:S12]  /*1e50*/  BSSY.RECONVERGENT B2, `(.L_x_29) ;  /* 0x0000019000027945 */ /* 0x000fd80003800200 */
[----:B------:R-:W-:Y:S05]  /*1e60*/  @!P0 BRA `(.L_x_30) ;  /* 0x0000000000548947 */ /* 0x000fea0003800000 */
[----:B-1--4-:R-:W-:-:S06]  /*1e70*/  IMAD.WIDE R26, R9, 0x4, R14 ;  /* 0x00000004091a7825 */ /* 0x012fcc00078e020e */
[----:B------:R-:W2:Y:S01]  /*1e80*/  LDG.E R26, desc[UR6][R26.64] ;  /* 0x000000061a1a7981 */ /* 0x000ea2000c1e1900 */
[----:B------:R-:W1:Y:S01]  /*1e90*/  MUFU.RCP R0, R3 ;  /* 0x0000000300007308 */ /* 0x000e620000001000 */
[----:B------:R-:W-:Y:S01]  /*1ea0*/  BSSY.RECONVERGENT B3, `(.L_x_31) ;  /* 0x000000c000037945 */ /* 0x000fe20003800200 */
[----:B-1----:R-:W-:-:S04]  /*1eb0*/  FFMA R29, R0, -R3, 1 ;  /* 0x3f800000001d7423 */ /* 0x002fc80000000803 */
[----:B------:R-:W-:Y:S01]  /*1ec0*/  FFMA R0, R0, R29, R0 ;  /* 0x0000001d00007223 */ /* 0x000fe20000000000 */
[----:B--2---:R-:W-:-:S04]  /*1ed0*/  FADD R18, R26, -R5 ;  /* 0x800000051a127221 */ /* 0x004fc80000000000 */
[----:B------:R-:W1:Y:S01]  /*1ee0*/  FCHK P0, R18, R3 ;  /* 0x0000000312007302 */ /* 0x000e620000000000 */
[----:B------:R-:W-:-:S04]  /*1ef0*/  FFMA R2, R0, R18, RZ ;  /* 0x0000001200027223 */ /* 0x000fc800000000ff */
[----:B------:R-:W-:-:S04]  /*1f00*/  FFMA R29, R2, -R3, R18 ;  /* 0x80000003021d7223 */ /* 0x000fc80000000012 */
[----:B------:R-:W-:Y:S01]  /*1f10*/  FFMA R0, R0, R29, R2 ;  /* 0x0000001d00007223 */ /* 0x000fe20000000002 */
[----:B-1----:R-:W-:Y:S06]  /*1f20*/  @!P0 BRA `(.L_x_32) ;  /* 0x00000000000c8947 */ /* 0x002fec0003800000 */
[----:B------:R-:W-:Y:S02]  /*1f30*/  MOV R0, R18 ;  /* 0x0000001200007202 */ /* 0x000fe40000000f00 */
[----:B------:R-:W-:-:S07]  /*1f40*/  MOV R2, 0x1f60 ;  /* 0x00001f6000027802 */ /* 0x000fce0000000f00 */
[----:B0--3--:R-:W-:Y:S05]  /*1f50*/  CALL.REL.NOINC `($__internal_1_$__cuda_sm3x_div_rn_noftz_f32_slowpath) ;  /* 0x0000001c00087944 */ /* 0x009fea0003c00000 */
.L_x_32:
[----:B------:R-:W-:Y:S05]  /*1f60*/  BSYNC.RECONVERGENT B3 ;  /* 0x0000000000037941 */ /* 0x000fea0003800200 */
.L_x_31:
[----:B------:R-:W-:Y:S02]  /*1f70*/  MOV R28, UR8 ;  /* 0x00000008001c7c02 */ /* 0x000fe40008000f00 */
[----:B------:R-:W-:-:S03]  /*1f80*/  MOV R29, UR9 ;  /* 0x00000009001d7c02 */ /* 0x000fc60008000f00 */
[----:B------:R-:W-:-:S05]  /*1f90*/  IMAD.WIDE R26, R9, 0x4, R28 ;  /* 0x00000004091a7825 */ /* 0x000fca00078e021c */
[----:B------:R1:W-:Y:S01]  /*1fa0*/  STG.E desc[UR6][R26.64], R0 ;  /* 0x000000001a007986 */ /* 0x0003e2000c101906 */
[----:B------:R-:W-:Y:S05]  /*1fb0*/  BRA `(.L_x_33) ;  /* 0x0000000000087947 */ /* 0x000fea0003800000 */
.L_x_30:
[----:B-1--4-:R-:W-:-:S05]  /*1fc0*/  IMAD.WIDE R26, R9, 0x4, R28 ;  /* 0x00000004091a7825 */ /* 0x012fca00078e021c */
[----:B------:R2:W-:Y:S02]  /*1fd0*/  STG.E desc[UR6][R26.64], RZ ;  /* 0x000000ff1a007986 */ /* 0x0005e4000c101906 */
.L_x_33:
[----:B------:R-:W-:Y:S05]  /*1fe0*/  BSYNC.RECONVERGENT B2 ;  /* 0x0000000000027941 */ /* 0x000fea0003800200 */
.L_x_29:
[----:B------:R-:W-:Y:S01]  /*1ff0*/  FSETP.NEU.AND P0, PT, R3, RZ, PT ;  /* 0x000000ff0300720b */ /* 0x000fe20003f0d000 */
[----:B------:R-:W-:-:S12]  /*2000*/  BSSY.RECONVERGENT B2, `(.L_x_34) ;  /* 0x0000019000027945 */ /* 0x000fd80003800200 */
[----:B------:R-:W-:Y:S05]  /*2010*/  @!P0 BRA `(.L_x_35) ;  /* 0x0000000000548947 */ /* 0x000fea0003800000 */
[----:B-12---:R-:W-:-:S06]  /*2020*/  IMAD.WIDE R26, R23, 0x4, R14 ;  /* 0x00000004171a7825 */ /* 0x006fcc00078e020e */
        /* <DEDUP_REMOVED lines=14> */
.L_x_37:
[----:B------:R-:W-:Y:S05]  /*2110*/  BSYNC.RECONVERGENT B3 ;  /* 0x0000000000037941 */ /* 0x000fea0003800200 */
.L_x_36:
[----:B------:R-:W-:Y:S02]  /*2120*/  MOV R28, UR8 ;  /* 0x00000008001c7c02 */ /* 0x000fe40008000f00 */
[----:B------:R-:W-:-:S03]  /*2130*/  MOV R29, UR9 ;  /* 0x00000009001d7c02 */ /* 0x000fc60008000f00 */
[----:B------:R-:W-:-:S05]  /*2140*/  IMAD.WIDE R26, R23, 0x4, R28 ;  /* 0x00000004171a7825 */ /* 0x000fca00078e021c */
[----:B------:R1:W-:Y:S01]  /*2150*/  STG.E desc[UR6][R26.64], R0 ;  /* 0x000000001a007986 */ /* 0x0003e2000c101906 */
[----:B------:R-:W-:Y:S05]  /*2160*/  BRA `(.L_x_38) ;  /* 0x0000000000087947 */ /* 0x000fea0003800000 */
.L_x_35:
[----:B-12---:R-:W-:-:S05]  /*2170*/  IMAD.WIDE R26, R23, 0x4, R28 ;  /* 0x00000004171a7825 */ /* 0x006fca00078e021c */
[----:B------:R2:W-:Y:S02]  /*2180*/  STG.E desc[UR6][R26.64], RZ ;  /* 0x000000ff1a007986 */ /* 0x0005e4000c101906 */
.L_x_38:
[----:B------:R-:W-:Y:S05]  /*2190*/  BSYNC.RECONVERGENT B2 ;  /* 0x0000000000027941 */ /* 0x000fea0003800200 */
.L_x_34:
        /* <DEDUP_REMOVED lines=18> */
.L_x_42:
[----:B------:R-:W-:Y:S05]  /*22c0*/  BSYNC.RECONVERGENT B3 ;  /* 0x0000000000037941 */ /* 0x000fea0003800200 */
.L_x_41:
[----:B------:R-:W-:Y:S02]  /*22d0*/  MOV R28, UR8 ;  /* 0x00000008001c7c02 */ /* 0x000fe40008000f00 */
[----:B------:R-:W-:-:S03]  /*22e0*/  MOV R29, UR9 ;  /* 0x00000009001d7c02 */ /* 0x000fc60008000f00 */
[----:B------:R-:W-:-:S05]  /*22f0*/  IMAD.WIDE R26, R21, 0x4, R28 ;  /* 0x00000004151a7825 */ /* 0x000fca00078e021c */
[----:B------:R1:W-:Y:S01]  /*2300*/  STG.E desc[UR6][R26.64], R0 ;  /* 0x000000001a007986 */ /* 0x0003e2000c101906 */
[----:B------:R-:W-:Y:S05]  /*2310*/  BRA `(.L_x_43) ;  /* 0x0000000000087947 */ /* 0x000fea0003800000 */
.L_x_40:
[----:B-12---:R-:W-:-:S05]  /*2320*/  IMAD.WIDE R26, R21, 0x4, R28 ;  /* 0x00000004151a7825 */ /* 0x006fca00078e021c */
[----:B------:R2:W-:Y:S02]  /*2330*/  STG.E desc[UR6][R26.64], RZ ;  /* 0x000000ff1a007986 */ /* 0x0005e4000c101906 */
.L_x_43:
[----:B------:R-:W-:Y:S05]  /*2340*/  BSYNC.RECONVERGENT B2 ;  /* 0x0000000000027941 */ /* 0x000fea0003800200 */
.L_x_39:
        /* <DEDUP_REMOVED lines=18> */
.L_x_47:
[----:B------:R-:W-:Y:S05]  /*2470*/  BSYNC.RECONVERGENT B3 ;  /* 0x0000000000037941 */ /* 0x000fea0003800200 */
.L_x_46:
[----:B------:R-:W-:Y:S02]  /*2480*/  MOV R28, UR8 ;  /* 0x00000008001c7c02 */ /* 0x000fe40008000f00 */
[----:B------:R-:W-:-:S03]  /*2490*/  MOV R29, UR9 ;  /* 0x00000009001d7c02 */ /* 0x000fc60008000f00 */
[----:B------:R-:W-:-:S05]  /*24a0*/  IMAD.WIDE R26, R19, 0x4, R28 ;  /* 0x00000004131a7825 */ /* 0x000fca00078e021c */
[----:B------:R1:W-:Y:S01]  /*24b0*/  STG.E desc[UR6][R26.64], R0 ;  /* 0x000000001a007986 */ /* 0x0003e2000c101906 */
[----:B------:R-:W-:Y:S05]  /*24c0*/  BRA `(.L_x_48) ;  /* 0x0000000000087947 */ /* 0x000fea0003800000 */
.L_x_45:
[----:B-12---:R-:W-:-:S05]  /*24d0*/  IMAD.WIDE R26, R19, 0x4, R28 ;  /* 0x00000004131a7825 */ /* 0x006fca00078e021c */
[----:B------:R2:W-:Y:S02]  /*24e0*/  STG.E desc[UR6][R26.64], RZ ;  /* 0x000000ff1a007986 */ /* 0x0005e4000c101906 */
.L_x_48:
[----:B------:R-:W-:Y:S05]  /*24f0*/  BSYNC.RECONVERGENT B2 ;  /* 0x0000000000027941 */ /* 0x000fea0003800200 */
.L_x_44:
        /* <DEDUP_REMOVED lines=18> */
.L_x_52:
[----:B------:R-:W-:Y:S05]  /*2620*/  BSYNC.RECONVERGENT B3 ;  /* 0x0000000000037941 */ /* 0x000fea0003800200 */
.L_x_51:
[----:B------:R-:W-:Y:S02]  /*2630*/  MOV R28, UR8 ;  /* 0x00000008001c7c02 */ /* 0x000fe40008000f00 */
[----:B------:R-:W-:-:S03]  /*2640*/  MOV R29, UR9 ;  /* 0x00000009001d7c02 */ /* 0x000fc60008000f00 */
[----:B------:R-:W-:-:S05]  /*2650*/  IMAD.WIDE R26, R17, 0x4, R28 ;  /* 0x00000004111a7825 */ /* 0x000fca00078e021c */
[----:B------:R1:W-:Y:S01]  /*2660*/  STG.E desc[UR6][R26.64], R0 ;  /* 0x000000001a007986 */ /* 0x0003e2000c101906 */
[----:B------:R-:W-:Y:S05]  /*2670*/  BRA `(.L_x_53) ;  /* 0x0000000000087947 */ /* 0x000fea0003800000 */
.L_x_50:
[----:B-12---:R-:W-:-:S05]  /*2680*/  IMAD.WIDE R26, R17, 0x4, R28 ;  /* 0x00000004111a7825 */ /* 0x006fca00078e021c */
[----:B------:R2:W-:Y:S02]  /*2690*/  STG.E desc[UR6][R26.64], RZ ;  /* 0x000000ff1a007986 */ /* 0x0005e4000c101906 */
.L_x_53:
[----:B------:R-:W-:Y:S05]  /*26a0*/  BSYNC.RECONVERGENT B2 ;  /* 0x0000000000027941 */ /* 0x000fea0003800200 */
.L_x_49:
        /* <DEDUP_REMOVED lines=18> */
.L_x_57:
[----:B------:R-:W-:Y:S05]  /*27d0*/  BSYNC.RECONVERGENT B3 ;  /* 0x0000000000037941 */ /* 0x000fea0003800200 */
.L_x_56:
[----:B------:R-:W-:Y:S02]  /*27e0*/  MOV R28, UR8 ;  /* 0x00000008001c7c02 */ /* 0x000fe40008000f00 */
[----:B------:R-:W-:-:S03]  /*27f0*/  MOV R29, UR9 ;  /* 0x00000009001d7c02 */ /* 0x000fc60008000f00 */
[----:B------:R-:W-:-:S05]  /*2800*/  IMAD.WIDE R26, R11, 0x4, R28 ;  /* 0x000000040b1a7825 */ /* 0x000fca00078e021c */
[----:B------:R1:W-:Y:S01]  /*2810*/  STG.E desc[UR6][R26.64], R0 ;  /* 0x000000001a007986 */ /* 0x0003e2000c101906 */
[----:B------:R-:W-:Y:S05]  /*2820*/  BRA `(.L_x_58) ;  /* 0x0000000000087947 */ /* 0x000fea0003800000 */
.L_x_55:
[----:B-12---:R-:W-:-:S05]  /*2830*/  IMAD.WIDE R26, R11, 0x4, R28 ;  /* 0x000000040b1a7825 */ /* 0x006fca00078e021c */
[----:B------:R2:W-:Y:S02]  /*2840*/  STG.E desc[UR6][R26.64], RZ ;  /* 0x000000ff1a007986 */ /* 0x0005e4000c101906 */
.L_x_58:
[----:B------:R-:W-:Y:S05]  /*2850*/  BSYNC.RECONVERGENT B2 ;  /* 0x0000000000027941 */ /* 0x000fea0003800200 */
.L_x_54:
        /* <DEDUP_REMOVED lines=18> */
.L_x_62:
[----:B------:R-:W-:Y:S05]  /*2980*/  BSYNC.RECONVERGENT B3 ;  /* 0x0000000000037941 */ /* 0x000fea0003800200 */
.L_x_61:
[----:B---3--:R-:W-:-:S05]  /*2990*/  IMAD.WIDE R26, R10, 0x4, R12 ;  /* 0x000000040a1a7825 */ /* 0x008fca00078e020c */
[----:B------:R1:W-:Y:S01]  /*29a0*/  STG.E desc[UR6][R26.64], R0 ;  /* 0x000000001a007986 */ /* 0x0003e2000c101906 */
[----:B------:R-:W-:Y:S05]  /*29b0*/  BRA `(.L_x_63) ;  /* 0x0000000000087947 */ /* 0x000fea0003800000 */
.L_x_60:
[----:B------:R-:W-:-:S05]  /*29c0*/  IMAD.WIDE R28, R10, 0x4, R28 ;  /* 0x000000040a1c7825 */ /* 0x000fca00078e021c */
[----:B------:R4:W-:Y:S02]  /*29d0*/  STG.E desc[UR6][R28.64], RZ ;  /* 0x000000ff1c007986 */ /* 0x0009e4000c101906 */
.L_x_63:
[----:B------:R-:W-:Y:S05]  /*29e0*/  BSYNC.RECONVERGENT B2 ;  /* 0x0000000000027941 */ /* 0x000fea0003800200 */
.L_x_59:
[----:B------:R-:W-:Y:S02]  /*29f0*/  IADD3 R16, PT, PT, R16, 0x8, RZ ;  /* 0x0000000810107810 */ /* 0x000fe40007ffe0ff */
[----:B01----:R-:W-:Y:S02]  /*2a00*/  MOV R0, R8 ;  /* 0x0000000800007202 */ /* 0x003fe40000000f00 */
[----:B------:R-:W-:Y:S02]  /*2a10*/  ISETP.NE.AND P0, PT, R16, RZ, PT ;  /* 0x000000ff1000720c */ /* 0x000fe40003f05270 */
[C---:B------:R-:W-:Y:S02]  /*2a20*/  LEA R10, R0.reuse, R10, 0x3 ;  /* 0x0000000a000a7211 */ /* 0x040fe400078e18ff */
[C---:B------:R-:W-:Y:S02]  /*2a30*/  LEA R11, R0.reuse, R11, 0x3 ;  /* 0x0000000b000b7211 */ /* 0x040fe400078e18ff */
[----:B------:R-:W-:-:S02]  /*2a40*/  LEA R17, R0, R17, 0x3 ;  /* 0x0000001100117211 */ /* 0x000fc400078e18ff */
[C---:B------:R-:W-:Y:S02]  /*2a50*/  LEA R19, R0.reuse, R19, 0x3 ;  /* 0x0000001300137211 */ /* 0x040fe400078e18ff */
[C---:B------:R-:W-:Y:S02]  /*2a60*/  LEA R21, R0.reuse, R21, 0x3 ;  /* 0x0000001500157211 */ /* 0x040fe400078e18ff */
[C---:B------:R-:W-:Y:S02]  /*2a70*/  LEA R23, R0.reuse, R23, 0x3 ;  /* 0x0000001700177211 */ /* 0x040fe400078e18ff */
[C---:B------:R-:W-:Y:S02]  /*2a80*/  LEA R25, R0.reuse, R25, 0x3 ;  /* 0x0000001900197211 */ /* 0x040fe400078e18ff */
[----:B------:R-:W-:Y:S01]  /*2a90*/  LEA R9, R0, R9, 0x3 ;  /* 0x0000000900097211 */ /* 0x000fe200078e18ff */
[----:B------:R-:W-:Y:S06]  /*2aa0*/  @P0 BRA `(.L_x_64) ;  /* 0xfffffff000780947 */ /* 0x000fec000383ffff */
.L_x_24:
[----:B------:R-:W-:-:S13]  /*2ab0*/  ISETP.NE.AND P0, PT, R6, RZ, PT ;  /* 0x000000ff0600720c */ /* 0x000fda0003f05270 */
[----:B------:R-:W-:Y:S05]  /*2ac0*/  @!P0 EXIT ;  /* 0x000000000000894d */ /* 0x000fea0003800000 */
[----:B------:R-:W-:Y:S02]  /*2ad0*/  ISETP.GE.U32.AND P0, PT, R6, 0x4, PT ;  /* 0x000000040600780c */ /* 0x000fe40003f06070 */
[----:B------:R-:W-:-:S11]  /*2ae0*/  LOP3.LUT R6, R0, 0x3, RZ, 0xc0, !PT ;  /* 0x0000000300067812 */ /* 0x000fd600078ec0ff */
[----:B------:R-:W-:Y:S05]  /*2af0*/  @!P0 BRA `(.L_x_65) ;  /* 0x00000008001c8947 */ /* 0x000fea0003800000 */
[----:B------:R-:W-:Y:S01]  /*2b00*/  FSETP.NEU.AND P0, PT, R3, RZ, PT ;  /* 0x000000ff0300720b */ /* 0x000fe20003f0d000 */
[----:B------:R-:W-:-:S12]  /*2b10*/  BSSY.RECONVERGENT B2, `(.L_x_66) ;  /* 0x0000020000027945 */ /* 0x000fd80003800200 */
[----:B------:R-:W-:Y:S05]  /*2b20*/  @!P0 BRA `(.L_x_67) ;  /* 0x0000000000608947 */ /* 0x000fea0003800000 */
[----:B------:R-:W0:Y:S01]  /*2b30*/  LDC.64 R10, c[0x0][0x380] ;  /* 0x0000e000ff0a7b82 */ /* 0x000e220000000a00 */
[----:B------:R-:W-:-:S04]  /*2b40*/  IMAD R8, R7, R0, R4 ;  /* 0x0000000007087224 */ /* 0x000fc800078e0204 */
[----:B0-----:R-:W-:-:S06]  /*2b50*/  IMAD.WIDE R10, R8, 0x4, R10 ;  /* 0x00000004080a7825 */ /* 0x001fcc00078e020a */
[----:B------:R-:W3:Y:S01]  /*2b60*/  LDG.E R10, desc[UR6][R10.64] ;  /* 0x000000060a0a7981 */ /* 0x000ee2000c1e1900 */
[----:B------:R-:W0:Y:S01]  /*2b70*/  MUFU.RCP R0, R3 ;  /* 0x0000000300007308 */ /* 0x000e220000001000 */
[----:B------:R-:W-:Y:S01]  /*2b80*/  BSSY.RECONVERGENT B3, `(.L_x_68) ;  /* 0x000000c000037945 */ /* 0x000fe20003800200 */
[----:B0-----:R-:W-:-:S04]  /*2b90*/  FFMA R9, R0, -R3, 1 ;  /* 0x3f80000000097423 */ /* 0x001fc80000000803 */
[----:B------:R-:W-:Y:S01]  /*2ba0*/  FFMA R0, R0, R9, R0 ;  /* 0x0000000900007223 */ /* 0x000fe20000000000 */
[----:B---3--:R-:W-:-:S04]  /*2bb0*/  FADD R13, R10, -R5 ;  /* 0x800000050a0d7221 */ /* 0x008fc80000000000 */
[----:B------:R-:W0:Y:S01]  /*2bc0*/  FCHK P0, R13, R3 ;  /* 0x000000030d007302 */ /* 0x000e220000000000 */
[----:B------:R-:W-:-:S04]  /*2bd0*/  FFMA R2, R0, R13, RZ ;  /* 0x0000000d00027223 */ /* 0x000fc800000000ff */
[----:B------:R-:W-:-:S04]  /*2be0*/  FFMA R9, R2, -R3, R13 ;  /* 0x8000000302097223 */ /* 0x000fc8000000000d */
[----:B------:R-:W-:Y:S01]  /*2bf0*/  FFMA R0, R0, R9, R2 ;  /* 0x0000000900007223 */ /* 0x000fe20000000002 */
[----:B0-----:R-:W-:Y:S06]  /*2c00*/  @!P0 BRA `(.L_x_69) ;  /* 0x00000000000c8947 */ /* 0x001fec0003800000 */
[----:B------:R-:W-:Y:S02]  /*2c10*/  MOV R0, R13 ;  /* 0x0000000d00007202 */ /* 0x000fe40000000f00 */
[----:B------:R-:W-:-:S07]  /*2c20*/  MOV R2, 0x2c40 ;  /* 0x00002c4000027802 */ /* 0x000fce0000000f00 */
[----:B--2-4-:R-:W-:Y:S05]  /*2c30*/  CALL.REL.NOINC `($__internal_1_$__cuda_sm3x_div_rn_noftz_f32_slowpath) ;  /* 0x0000000c00d07944 */ /* 0x014fea0003c00000 */
.L_x_69:
[----:B------:R-:W-:Y:S05]  /*2c40*/  BSYNC.RECONVERGENT B3 ;  /* 0x0000000000037941 */ /* 0x000fea0003800200 */
.L_x_68:
[----:B------:R-:W0:Y:S02]  /*2c50*/  LDCU.64 UR4, c[0x0][0x388] ;  /* 0x00007100ff0477ac */ /* 0x000e240008000a00 */
[----:B0-----:R-:W-:Y:S02]  /*2c60*/  MOV R10, UR4 ;  /* 0x00000004000a7c02 */ /* 0x001fe40008000f00 */
[----:B------:R-:W-:-:S03]  /*2c70*/  MOV R11, UR5 ;  /* 0x00000005000b7c02 */ /* 0x000fc60008000f00 */
[----:B------:R-:W-:-:S05]  /*2c80*/  IMAD.WIDE R8, R8, 0x4, R10 ;  /* 0x0000000408087825 */ /* 0x000fca00078e020a */
[----:B------:R0:W-:Y:S01]  /*2c90*/  STG.E desc[UR6][R8.64], R0 ;  /* 0x0000000008007986 */ /* 0x0001e2000c101906 */
[----:B------:R-:W-:Y:S05]  /*2ca0*/  BRA `(.L_x_70) ;  /* 0x0000000000187947 */ /* 0x000fea0003800000 */
.L_x_67:
[----:B------:R-:W0:Y:S01]  /*2cb0*/  LDCU.64 UR4, c[0x0][0x388] ;  /* 0x00007100ff0477ac */ /* 0x000e220008000a00 */
[----:B------:R-:W-:Y:S01]  /*2cc0*/  IMAD R9, R7, R0, R4 ;  /* 0x0000000007097224 */ /* 0x000fe200078e0204 */
[----:B0-----:R-:W-:Y:S02]  /*2cd0*/  MOV R10, UR4 ;  /* 0x00000004000a7c02 */ /* 0x001fe40008000f00 */
[----:B------:R-:W-:-:S03]  /*2ce0*/  MOV R11, UR5 ;  /* 0x00000005000b7c02 */ /* 0x000fc60008000f00 */
[----:B------:R-:W-:-:S05]  /*2cf0*/  IMAD.WIDE R8, R9, 0x4, R10 ;  /* 0x0000000409087825 */ /* 0x000fca00078e020a */
[----:B------:R1:W-:Y:S02]  /*2d00*/  STG.E desc[UR6][R8.64], RZ ;  /* 0x000000ff08007986 */ /* 0x0003e4000c101906 */
.L_x_70:
[----:B------:R-:W-:Y:S05]  /*2d10*/  BSYNC.RECONVERGENT B2 ;  /* 0x0000000000027941 */ /* 0x000fea0003800200 */
.L_x_66:
[----:B------:R-:W-:Y:S01]  /*2d20*/  FSETP.NEU.AND P0, PT, R3, RZ, PT ;  /* 0x000000ff0300720b */ /* 0x000fe20003f0d000 */
[----:B------:R-:W-:Y:S01]  /*2d30*/  BSSY.RECONVERGENT B2, `(.L_x_71) ;  /* 0x0000020000027945 */ /* 0x000fe20003800200 */
[----:B01----:R-:W-:-:S11]  /*2d40*/  IADD3 R9, PT, PT, R7, 0x1, RZ ;  /* 0x0000000107097810 */ /* 0x003fd60007ffe0ff */
[----:B------:R-:W-:Y:S05]  /*2d50*/  @!P0 BRA `(.L_x_72) ;  /* 0x0000000000648947 */ /* 0x000fea0003800000 */
[----:B------:R-:W0:Y:S01]  /*2d60*/  LDC.64 R10, c[0x0][0x380] ;  /* 0x0000e000ff0a7b82 */ /* 0x000e220000000a00 */
[----:B------:R-:W1:Y:S02]  /*2d70*/  LDCU UR4, c[0x0][0x390] ;  /* 0x00007200ff0477ac */ /* 0x000e640008000800 */
[----:B-1----:R-:W-:-:S04]  /*2d80*/  IMAD R8, R9, UR4, R4 ;  /* 0x0000000409087c24 */ /* 0x002fc8000f8e0204 */
        /* <DEDUP_REMOVED lines=15> */
.L_x_74:
[----:B------:R-:W-:Y:S05]  /*2e80*/  BSYNC.RECONVERGENT B3 ;  /* 0x0000000000037941 */ /* 0x000fea0003800200 */
.L_x_73:
[----:B------:R-:W0:Y:S02]  /*2e90*/  LDCU.64 UR4, c[0x0][0x388] ;  /* 0x00007100ff0477ac */ /* 0x000e240008000a00 */
[----:B0-----:R-:W-:Y:S02]  /*2ea0*/  MOV R10, UR4 ;  /* 0x00000004000a7c02 */ /* 0x001fe40008000f00 */
[----:B------:R-:W-:-:S03]  /*2eb0*/  MOV R11, UR5 ;  /* 0x00000005000b7c02 */ /* 0x000fc60008000f00 */
[----:B------:R-:W-:-:S05]  /*2ec0*/  IMAD.WIDE R8, R8, 0x4, R10 ;  /* 0x0000000408087825 */ /* 0x000fca00078e020a */
[----:B------:R0:W-:Y:S01]  /*2ed0*/  STG.E desc[UR6][R8.64], R0 ;  /* 0x0000000008007986 */ /* 0x0001e2000c101906 */
[----:B------:R-:W-:Y:S05]  /*2ee0*/  BRA `(.L_x_75) ;  /* 0x0000000000107947 */ /* 0x000fea0003800000 */
.L_x_72:
[----:B------:R-:W0:Y:S02]  /*2ef0*/  LDCU UR4, c[0x0][0x390] ;  /* 0x00007200ff0477ac */ /* 0x000e240008000800 */
[----:B0-----:R-:W-:-:S04]  /*2f00*/  IMAD R9, R9, UR4, R4 ;  /* 0x0000000409097c24 */ /* 0x001fc8000f8e0204 */
[----:B------:R-:W-:-:S05]  /*2f10*/  IMAD.WIDE R8, R9, 0x4, R10 ;  /* 0x0000000409087825 */ /* 0x000fca00078e020a */
[----:B------:R1:W-:Y:S02]  /*2f20*/  STG.E desc[UR6][R8.64], RZ ;  /* 0x000000ff08007986 */ /* 0x0003e4000c101906 */
.L_x_75:
[----:B------:R-:W-:Y:S05]  /*2f30*/  BSYNC.RECONVERGENT B2 ;  /* 0x0000000000027941 */ /* 0x000fea0003800200 */
.L_x_71:
        /* <DEDUP_REMOVED lines=22> */
.L_x_79:
[----:B------:R-:W-:Y:S05]  /*30a0*/  BSYNC.RECONVERGENT B3 ;  /* 0x0000000000037941 */ /* 0x000fea0003800200 */
.L_x_78:
[----:B------:R-:W0:Y:S02]  /*30b0*/  LDCU.64 UR4, c[0x0][0x388] ;  /* 0x00007100ff0477ac */ /* 0x000e240008000a00 */
[----:B0-----:R-:W-:Y:S02]  /*30c0*/  MOV R10, UR4 ;  /* 0x00000004000a7c02 */ /* 0x001fe40008000f00 */
[----:B------:R-:W-:-:S03]  /*30d0*/  MOV R11, UR5 ;  /* 0x00000005000b7c02 */ /* 0x000fc60008000f00 */
[----:B------:R-:W-:-:S05]  /*30e0*/  IMAD.WIDE R8, R8, 0x4, R10 ;  /* 0x0000000408087825 */ /* 0x000fca00078e020a */
[----:B------:R0:W-:Y:S01]  /*30f0*/  STG.E desc[UR6][R8.64], R0 ;  /* 0x0000000008007986 */ /* 0x0001e2000c101906 */
[----:B------:R-:W-:Y:S05]  /*3100*/  BRA `(.L_x_80) ;  /* 0x0000000000107947 */ /* 0x000fea0003800000 */
.L_x_77:
[----:B------:R-:W0:Y:S02]  /*3110*/  LDCU UR4, c[0x0][0x390] ;  /* 0x00007200ff0477ac */ /* 0x000e240008000800 */
[----:B0-----:R-:W-:-:S04]  /*3120*/  IMAD R9, R9, UR4, R4 ;  /* 0x0000000409097c24 */ /* 0x001fc8000f8e0204 */
[----:B------:R-:W-:-:S05]  /*3130*/  IMAD.WIDE R8, R9, 0x4, R10 ;  /* 0x0000000409087825 */ /* 0x000fca00078e020a */
[----:B------:R1:W-:Y:S02]  /*3140*/  STG.E desc[UR6][R8.64], RZ ;  /* 0x000000ff08007986 */ /* 0x0003e4000c101906 */
.L_x_80:
[----:B------:R-:W-:Y:S05]  /*3150*/  BSYNC.RECONVERGENT B2 ;  /* 0x0000000000027941 */ /* 0x000fea0003800200 */
.L_x_76:
        /* <DEDUP_REMOVED lines=22> */
.L_x_84:
[----:B------:R-:W-:Y:S05]  /*32c0*/  BSYNC.RECONVERGENT B3 ;  /* 0x0000000000037941 */ /* 0x000fea0003800200 */
.L_x_83:
[----:B------:R-:W0:Y:S02]  /*32d0*/  LDC.64 R10, c[0x0][0x388] ;  /* 0x0000e200ff0a7b82 */ /* 0x000e240000000a00 */
[----:B0-----:R-:W-:-:S05]  /*32e0*/  IMAD.WIDE R8, R8, 0x4, R10 ;  /* 0x0000000408087825 */ /* 0x001fca00078e020a */
[----:B------:R0:W-:Y:S01]  /*32f0*/  STG.E desc[UR6][R8.64], R0 ;  /* 0x0000000008007986 */ /* 0x0001e2000c101906 */
[----:B------:R-:W-:Y:S05]  /*3300*/  BRA `(.L_x_85) ;  /* 0x0000000000107947 */ /* 0x000fea0003800000 */
.L_x_82:
[----:B------:R-:W0:Y:S02]  /*3310*/  LDCU UR4, c[0x0][0x390] ;  /* 0x00007200ff0477ac */ /* 0x000e240008000800 */
[----:B0-----:R-:W-:-:S04]  /*3320*/  IMAD R9, R9, UR4, R4 ;  /* 0x0000000409097c24 */ /* 0x001fc8000f8e0204 */
[----:B------:R-:W-:-:S05]  /*3330*/  IMAD.WIDE R10, R9, 0x4, R10 ;  /* 0x00000004090a7825 */ /* 0x000fca00078e020a */
[----:B------:R1:W-:Y:S02]  /*3340*/  STG.E desc[UR6][R10.64], RZ ;  /* 0x000000ff0a007986 */ /* 0x0003e4000c101906 */
.L_x_85:
[----:B------:R-:W-:Y:S05]  /*3350*/  BSYNC.RECONVERGENT B2 ;  /* 0x0000000000027941 */ /* 0x000fea0003800200 */
.L_x_81:
[----:B------:R-:W-:-:S07]  /*3360*/  IADD3 R7, PT, PT, R7, 0x4, RZ ;  /* 0x0000000407077810 */ /* 0x000fce0007ffe0ff */
.L_x_65:
[----:B------:R-:W-:-:S13]  /*3370*/  ISETP.NE.AND P0, PT, R6, RZ, PT ;  /* 0x000000ff0600720c */ /* 0x000fda0003f05270 */
[----:B------:R-:W-:Y:S05]  /*3380*/  @!P0 EXIT ;  /* 0x000000000000894d */ /* 0x000fea0003800000 */
[----:B------:R-:W-:-:S13]  /*3390*/  ISETP.NE.AND P0, PT, R6, 0x1, PT ;  /* 0x000000010600780c */ /* 0x000fda0003f05270 */
[----:B------:R-:W-:Y:S05]  /*33a0*/  @!P0 BRA `(.L_x_86) ;  /* 0x0000000400148947 */ /* 0x000fea0003800000 */
[----:B------:R-:W-:Y:S01]  /*33b0*/  FSETP.NEU.AND P0, PT, R3, RZ, PT ;  /* 0x000000ff0300720b */ /* 0x000fe20003f0d000 */
[----:B------:R-:W-:-:S12]  /*33c0*/  BSSY.RECONVERGENT B2, `(.L_x_87) ;  /* 0x0000022000027945 */ /* 0x000fd80003800200 */
[----:B------:R-:W-:Y:S05]  /*33d0*/  @!P0 BRA `(.L_x_88) ;  /* 0x0000000000648947 */ /* 0x000fea0003800000 */
[----:B0-----:R-:W0:Y:S01]  /*33e0*/  LDC.64 R8, c[0x0][0x380] ;  /* 0x0000e000ff087b82 */ /* 0x001e220000000a00 */
[----:B------:R-:W5:Y:S02]  /*33f0*/  LDCU UR4, c[0x0][0x390] ;  /* 0x00007200ff0477ac */ /* 0x000f640008000800 */
[----:B-----5:R-:W-:-:S04]  /*3400*/  IMAD R6, R7, UR4, R4 ;  /* 0x0000000407067c24 */ /* 0x020fc8000f8e0204 */
[----:B0-----:R-:W-:-:S06]  /*3410*/  IMAD.WIDE R8, R6, 0x4, R8 ;  /* 0x0000000406087825 */ /* 0x001fcc00078e0208 */
[----:B------:R-:W3:Y:S01]  /*3420*/  LDG.E R8, desc[UR6][R8.64] ;  /* 0x0000000608087981 */ /* 0x000ee2000c1e1900 */
[----:B------:R-:W1:Y:S01]  /*3430*/  MUFU.RCP R0, R3 ;  /* 0x0000000300007308 */ /* 0x000e620000001000 */
[----:B------:R-:W-:Y:S01]  /*3440*/  BSSY.RECONVERGENT B3, `(.L_x_89) ;  /* 0x000000c000037945 */ /* 0x000fe20003800200 */
[----:B-1----:R-:W-:-:S04]  /*3450*/  FFMA R11, R0, -R3, 1 ;  /* 0x3f800000000b7423 */ /* 0x002fc80000000803 */
        /* <DEDUP_REMOVED lines=10> */
.L_x_90:
[----:B------:R-:W-:Y:S05]  /*3500*/  BSYNC.RECONVERGENT B3 ;  /* 0x0000000000037941 */ /* 0x000fea0003800200 */
.L_x_89:
[----:B------:R-:W0:Y:S02]  /*3510*/  LDCU.64 UR4, c[0x0][0x388] ;  /* 0x00007100ff0477ac */ /* 0x000e240008000a00 */
[----:B0-----:R-:W-:Y:S02]  /*3520*/  MOV R10, UR4 ;  /* 0x00000004000a7c02 */ /* 0x001fe40008000f00 */
[----:B------:R-:W-:-:S03]  /*3530*/  MOV R11, UR5 ;  /* 0x00000005000b7c02 */ /* 0x000fc60008000f00 */
[----:B------:R-:W-:-:S05]  /*3540*/  IMAD.WIDE R8, R6, 0x4, R10 ;  /* 0x0000000406087825 */ /* 0x000fca00078e020a */
[----:B------:R1:W-:Y:S01]  /*3550*/  STG.E desc[UR6][R8.64], R0 ;  /* 0x0000000008007986 */ /* 0x0003e2000c101906 */
[----:B------:R-:W-:Y:S05]  /*3560*/  BRA `(.L_x_91) ;  /* 0x00000000001c7947 */ /* 0x000fea0003800000 */
.L_x_88:
[----:B------:R-:W1:Y:S01]  /*3570*/  LDCU.64 UR8, c[0x0][0x388] ;  /* 0x00007100ff0877ac */ /* 0x000e620008000a00 */
[----:B------:R-:W0:Y:S01]  /*3580*/  LDCU UR4, c[0x0][0x390] ;  /* 0x00007200ff0477ac */ /* 0x000e220008000800 */
[----:B-1----:R-:W-:Y:S02]  /*3590*/  MOV R10, UR8 ;  /* 0x00000008000a7c02 */ /* 0x002fe40008000f00 */
[----:B------:R-:W-:Y:S01]  /*35a0*/  MOV R11, UR9 ;  /* 0x00000009000b7c02 */ /* 0x000fe20008000f00 */
[----:B0-----:R-:W-:-:S04]  /*35b0*/  IMAD R9, R7, UR4, R4 ;  /* 0x0000000407097c24 */ /* 0x001fc8000f8e0204 */
[----:B------:R-:W-:-:S05]  /*35c0*/  IMAD.WIDE R8, R9, 0x4, R10 ;  /* 0x0000000409087825 */ /* 0x000fca00078e020a */
[----:B------:R0:W-:Y:S02]  /*35d0*/  STG.E desc[UR6][R8.64], RZ ;  /* 0x000000ff08007986 */ /* 0x0001e4000c101906 */
.L_x_91:
[----:B------:R-:W-:Y:S05]  /*35e0*/  BSYNC.RECONVERGENT B2 ;  /* 0x0000000000027941 */ /* 0x000fea0003800200 */
.L_x_87:
[----:B------:R-:W-:Y:S01]  /*35f0*/  FSETP.NEU.AND P0, PT, R3, RZ, PT ;  /* 0x000000ff0300720b */ /* 0x000fe20003f0d000 */
[----:B------:R-:W-:Y:S01]  /*3600*/  BSSY.RECONVERGENT B2, `(.L_x_92) ;  /* 0x000001e000027945 */ /* 0x000fe20003800200 */
[----:B---3--:R-:W-:-:S11]  /*3610*/  IADD3 R13, PT, PT, R7, 0x1, RZ ;  /* 0x00000001070d7810 */ /* 0x008fd60007ffe0ff */
[----:B------:R-:W-:Y:S05]  /*3620*/  @!P0 BRA `(.L_x_93) ;  /* 0x00000000005c8947 */ /* 0x000fea0003800000 */
[----:B01----:R-:W0:Y:S01]  /*3630*/  LDC.64 R8, c[0x0][0x380] ;  /* 0x0000e000ff087b82 */ /* 0x003e220000000a00 */
        /* <DEDUP_REMOVED lines=17> */
.L_x_95:
[----:B------:R-:W-:Y:S05]  /*3750*/  BSYNC.RECONVERGENT B3 ;  /* 0x0000000000037941 */ /* 0x000fea0003800200 */
.L_x_94:
[----:B------:R-:W0:Y:S02]  /*3760*/  LDC.64 R8, c[0x0][0x388] ;  /* 0x0000e200ff087b82 */ /* 0x000e240000000a00 */
[----:B0-----:R-:W-:-:S05]  /*3770*/  IMAD.WIDE R8, R6, 0x4, R8 ;  /* 0x0000000406087825 */ /* 0x001fca00078e0208 */
[----:B------:R1:W-:Y:S01]  /*3780*/  STG.E desc[UR6][R8.64], R0 ;  /* 0x0000000008007986 */ /* 0x0003e2000c101906 */
[----:B------:R-:W-:Y:S05]  /*3790*/  BRA `(.L_x_96) ;  /* 0x0000000000107947 */ /* 0x000fea0003800000 */
.L_x_93:
[----:B------:R-:W0:Y:S02]  /*37a0*/  LDCU UR4, c[0x0][0x390] ;  /* 0x00007200ff0477ac */ /* 0x000e240008000800 */
[----:B01----:R-:W-:-:S04]  /*37b0*/  IMAD R9, R13, UR4, R4 ;  /* 0x000000040d097c24 */ /* 0x003fc8000f8e0204 */
[----:B------:R-:W-:-:S05]  /*37c0*/  IMAD.WIDE R8, R9, 0x4, R10 ;  /* 0x0000000409087825 */ /* 0x000fca00078e020a */
[----:B------:R0:W-:Y:S02]  /*37d0*/  STG.E desc[UR6][R8.64], RZ ;  /* 0x000000ff08007986 */ /* 0x0001e4000c101906 */
.L_x_96:
[----:B------:R-:W-:Y:S05]  /*37e0*/  BSYNC.RECONVERGENT B2 ;  /* 0x0000000000027941 */ /* 0x000fea0003800200 */
.L_x_92:
[----:B------:R-:W-:-:S07]  /*37f0*/  IADD3 R7, PT, PT, R7, 0x2, RZ ;  /* 0x0000000207077810 */ /* 0x000fce0007ffe0ff */
.L_x_86:
[----:B01----:R-:W0:Y:S02]  /*3800*/  LDC R0, c[0x0][0x390] ;  /* 0x0000e400ff007b82 */ /* 0x003e240000000800 */
[----:B0-----:R-:W-:-:S04]  /*3810*/  LOP3.LUT R2, R0, 0x1, RZ, 0xc0, !PT ;  /* 0x0000000100027812 */ /* 0x001fc800078ec0ff */
[----:B------:R-:W-:-:S13]  /*3820*/  ISETP.NE.U32.AND P0, PT, R2, 0x1, PT ;  /* 0x000000010200780c */ /* 0x000fda0003f05070 */
[----:B------:R-:W-:Y:S05]  /*3830*/  @P0 EXIT ;  /* 0x000000000000094d */ /* 0x000fea0003800000 */
[----:B------:R-:W-:-:S13]  /*3840*/  FSETP.NEU.AND P0, PT, R3, RZ, PT ;  /* 0x000000ff0300720b */ /* 0x000fda0003f0d000 */
[----:B------:R-:W-:Y:S05]  /*3850*/  @!P0 BRA `(.L_x_97) ;  /* 0x0000000000588947 */ /* 0x000fea0003800000 */
[----:B------:R-:W0:Y:S01]  /*3860*/  LDC.64 R8, c[0x0][0x380] ;  /* 0x0000e000ff087b82 */ /* 0x000e220000000a00 */
[----:B------:R-:W-:-:S04]  /*3870*/  IMAD R4, R7, R0, R4 ;  /* 0x0000000007047224 */ /* 0x000fc800078e0204 */
[----:B0-----:R-:W-:-:S06]  /*3880*/  IMAD.WIDE R6, R4, 0x4, R8 ;  /* 0x0000000404067825 */ /* 0x001fcc00078e0208 */
[----:B------:R-:W5:Y:S01]  /*3890*/  LDG.E R6, desc[UR6][R6.64] ;  /* 0x0000000606067981 */ /* 0x000f62000c1e1900 */
[----:B------:R-:W0:Y:S01]  /*38a0*/  MUFU.RCP R0, R3 ;  /* 0x0000000300007308 */ /* 0x000e220000001000 */
[----:B------:R-:W-:Y:S01]  /*38b0*/  BSSY.RECONVERGENT B2, `(.L_x_98) ;  /* 0x000000c000027945 */ /* 0x000fe20003800200 */
[----:B0-----:R-:W-:-:S04]  /*38c0*/  FFMA R11, R0, -R3, 1 ;  /* 0x3f800000000b7423 */ /* 0x001fc80000000803 */
[----:B------:R-:W-:Y:S01]  /*38d0*/  FFMA R0, R0, R11, R0 ;  /* 0x0000000b00007223 */ /* 0x000fe20000000000 */
[----:B-----5:R-:W-:-:S04]  /*38e0*/  FADD R9, R6, -R5 ;  /* 0x8000000506097221 */ /* 0x020fc80000000000 */
[----:B------:R-:W0:Y:S01]  /*38f0*/  FCHK P0, R9, R3 ;  /* 0x0000000309007302 */ /* 0x000e220000000000 */
[----:B------:R-:W-:-:S04]  /*3900*/  FFMA R2, R0, R9, RZ ;  /* 0x0000000900027223 */ /* 0x000fc800000000ff */
[----:B------:R-:W-:-:S04]  /*3910*/  FFMA R5, R2, -R3, R9 ;  /* 0x8000000302057223 */ /* 0x000fc80000000009 */
[----:B------:R-:W-:Y:S01]  /*3920*/  FFMA R0, R0, R5, R2 ;  /* 0x0000000500007223 */ /* 0x000fe20000000002 */
[----:B0-----:R-:W-:Y:S06]  /*3930*/  @!P0 BRA `(.L_x_99) ;  /* 0x00000000000c8947 */ /* 0x001fec0003800000 */
[----:B------:R-:W-:Y:S02]  /*3940*/  MOV R0, R9 ;  /* 0x0000000900007202 */ /* 0x000fe40000000f00 */
[----:B------:R-:W-:-:S07]  /*3950*/  MOV R2, 0x3970 ;  /* 0x0000397000027802 */ /* 0x000fce0000000f00 */
[----:B--234-:R-:W-:Y:S05]  /*3960*/  CALL.REL.NOINC `($__internal_1_$__cuda_sm3x_div_rn_noftz_f32_slowpath) ;  /* 0x0000000000847944 */ /* 0x01cfea0003c00000 */
.L_x_99:
[----:B------:R-:W-:Y:S05]  /*3970*/  BSYNC.RECONVERGENT B2 ;  /* 0x0000000000027941 */ /* 0x000fea0003800200 */
.L_x_98:
[----:B------:R-:W0:Y:S02]  /*3980*/  LDC.64 R2, c[0x0][0x388] ;  /* 0x0000e200ff027b82 */ /* 0x000e240000000a00 */
[----:B0-----:R-:W-:-:S05]  /*3990*/  IMAD.WIDE R4, R4, 0x4, R2 ;  /* 0x0000000404047825 */ /* 0x001fca00078e0202 */
[----:B------:R-:W-:Y:S01]  /*39a0*/  STG.E desc[UR6][R4.64], R0 ;  /* 0x0000000004007986 */ /* 0x000fe2000c101906 */
[----:B------:R-:W-:Y:S05]  /*39b0*/  EXIT ;  /* 0x000000000000794d */ /* 0x000fea0003800000 */
.L_x_97:
[----:B------:R-:W0:Y:S01]  /*39c0*/  LDC.64 R2, c[0x0][0x388] ;  /* 0x0000e200ff027b82 */ /* 0x000e220000000a00 */
[----:B------:R-:W-:-:S04]  /*39d0*/  IMAD R7, R7, R0, R4 ;  /* 0x0000000007077224 */ /* 0x000fc800078e0204 */
[----:B0-----:R-:W-:-:S05]  /*39e0*/  IMAD.WIDE R2, R7, 0x4, R2 ;  /* 0x0000000407027825 */ /* 0x001fca00078e0202 */
[----:B------:R-:W-:Y:S01]  /*39f0*/  STG.E desc[UR6][R2.64], RZ ;  /* 0x000000ff02007986 */ /* 0x000fe2000c101906 */
[----:B------:R-:W-:Y:S05]  /*3a00*/  EXIT ;  /* 0x000000000000794d */ /* 0x000fea0003800000 */
        .weak           $__internal_0_$__cuda_sm20_sqrt_rn_f32_slowpath
        .type           $__internal_0_$__cuda_sm20_sqrt_rn_f32_slowpath,@function
        .size           $__internal_0_$__cuda_sm20_sqrt_rn_f32_slowpath,($__internal_1_$__cuda_sm3x_div_rn_noftz_f32_slowpath - $__internal_0_$__cuda_sm20_sqrt_rn_f32_slowpath)
$__internal_0_$__cuda_sm20_sqrt_rn_f32_slowpath:
[----:B------:R-:W-:-:S13]  /*3a10*/  LOP3.LUT P0, RZ, R0, 0x7fffffff, RZ, 0xc0, !PT ;  /* 0x7fffffff00ff7812 */ /* 0x000fda000780c0ff */
[----:B------:R-:W-:Y:S01]  /*3a20*/  @!P0 MOV R2, R0 ;  /* 0x0000000000028202 */ /* 0x000fe20000000f00 */
[----:B------:R-:W-:Y:S06]  /*3a30*/  @!P0 BRA `(.L_x_100) ;  /* 0x0000000000408947 */ /* 0x000fec0003800000 */
[----:B------:R-:W-:-:S13]  /*3a40*/  FSETP.GEU.FTZ.AND P0, PT, R0, RZ, PT ;  /* 0x000000ff0000720b */ /* 0x000fda0003f1e000 */
[----:B------:R-:W-:Y:S01]  /*3a50*/  @!P0 MOV R2, 0x7fffffff ;  /* 0x7fffffff00028802 */ /* 0x000fe20000000f00 */
[----:B------:R-:W-:Y:S06]  /*3a60*/  @!P0 BRA `(.L_x_100) ;  /* 0x0000000000348947 */ /* 0x000fec0003800000 */
[----:B------:R-:W-:-:S13]  /*3a70*/  FSETP.GTU.FTZ.AND P0, PT, |R0|, +INF , PT ;  /* 0x7f8000000000780b */ /* 0x000fda0003f1c200 */
[----:B------:R-:W-:Y:S01]  /*3a80*/  @P0 FADD.FTZ R2, R0, 1 ;  /* 0x3f80000000020421 */ /* 0x000fe20000010000 */
[----:B------:R-:W-:Y:S06]  /*3a90*/  @P0 BRA `(.L_x_100) ;  /* 0x0000000000280947 */ /* 0x000fec0003800000 */
[----:B------:R-:W-:-:S13]  /*3aa0*/  FSETP.NEU.FTZ.AND P0, PT, |R0|, +INF , PT ;  /* 0x7f8000000000780b */ /* 0x000fda0003f1d200 */
[----:B------:R-:W-:-:S04]  /*3ab0*/  @P0 FFMA R3, R0, 1.84467440737095516160e+19, RZ ;  /* 0x5f80000000030823 */ /* 0x000fc800000000ff */
[----:B------:R-:W0:Y:S02]  /*3ac0*/  @P0 MUFU.RSQ R2, R3 ;  /* 0x0000000300020308 */ /* 0x000e240000001400 */
[----:B0-----:R-:W-:Y:S01]  /*3ad0*/  @P0 FMUL.FTZ R6, R3, R2 ;  /* 0x0000000203060220 */ /* 0x001fe20000410000 */
[----:B------:R-:W-:Y:S01]  /*3ae0*/  @P0 FMUL.FTZ R8, R2, 0.5 ;  /* 0x3f00000002080820 */ /* 0x000fe20000410000 */
[----:B------:R-:W-:Y:S02]  /*3af0*/  @!P0 MOV R2, R0 ;  /* 0x0000000000028202 */ /* 0x000fe40000000f00 */
[----:B------:R-:W-:-:S04]  /*3b00*/  @P0 FADD.FTZ R7, -R6, -RZ ;  /* 0x800000ff06070221 */ /* 0x000fc80000010100 */
[----:B------:R-:W-:-:S04]  /*3b10*/  @P0 FFMA R7, R6, R7, R3 ;  /* 0x0000000706070223 */ /* 0x000fc80000000003 */
[----:B------:R-:W-:-:S04]  /*3b20*/  @P0 FFMA R7, R7, R8, R6 ;  /* 0x0000000807070223 */ /* 0x000fc80000000006 */
[----:B------:R-:W-:-:S07]  /*3b30*/  @P0 FMUL.FTZ R2, R7, 2.3283064365386962891e-10 ;  /* 0x2f80000007020820 */ /* 0x000fce0000410000 */
.L_x_100:
[----:B------:R-:W-:Y:S01]  /*3b40*/  HFMA2 R3, -RZ, RZ, 0, 0 ;  /* 0x00000000ff037431 */ /* 0x000fe200000001ff */
[----:B------:R-:W-:Y:S02]  /*3b50*/  MOV R0, R2 ;  /* 0x0000000200007202 */ /* 0x000fe40000000f00 */
[----:B------:R-:W-:-:S04]  /*3b60*/  MOV R2, R10 ;  /* 0x0000000a00027202 */ /* 0x000fc80000000f00 */
[----:B------:R-:W-:Y:S05]  /*3b70*/  RET.REL.NODEC R2 `(_Z10matrixNormPfS_i) ;  /* 0xffffffc402207950 */ /* 0x000fea0003c3ffff */
        .weak           $__internal_1_$__cuda_sm3x_div_rn_noftz_f32_slowpath
        .type           $__internal_1_$__cuda_sm3x_div_rn_noftz_f32_slowpath,@function
        .size           $__internal_1_$__cuda_sm3x_div_rn_noftz_f32_slowpath,(.L_x_114 - $__internal_1_$__cuda_sm3x_div_rn_noftz_f32_slowpath)
$__internal_1_$__cuda_sm3x_div_rn_noftz_f32_slowpath:
[----:B------:R-:W-:Y:S01]  /*3b80*/  SHF.R.U32.HI R18, RZ, 0x17, R3 ;  /* 0x00000017ff127819 */ /* 0x000fe20000011603 */
[----:B------:R-:W-:Y:S01]  /*3b90*/  BSSY.RECONVERGENT B0, `(.L_x_101) ;  /* 0x0000064000007945 */ /* 0x000fe20003800200 */
[----:B------:R-:W-:Y:S02]  /*3ba0*/  SHF.R.U32.HI R22, RZ, 0x17, R0 ;  /* 0x00000017ff167819 */ /* 0x000fe40000011600 */
[----:B------:R-:W-:Y:S02]  /*3bb0*/  LOP3.LUT R18, R18, 0xff, RZ, 0xc0, !PT ;  /* 0x000000ff12127812 */ /* 0x000fe400078ec0ff */
[----:B------:R-:W-:Y:S02]  /*3bc0*/  LOP3.LUT R22, R22, 0xff, RZ, 0xc0, !PT ;  /* 0x000000ff16167812 */ /* 0x000fe400078ec0ff */
[----:B------:R-:W-:Y:S02]  /*3bd0*/  IADD3 R24, PT, PT, R18, -0x1, RZ ;  /* 0xffffffff12187810 */ /* 0x000fe40007ffe0ff */
[----:B------:R-:W-:-:S02]  /*3be0*/  IADD3 R20, PT, PT, R22, -0x1, RZ ;  /* 0xffffffff16147810 */ /* 0x000fc40007ffe0ff */
[----:B------:R-:W-:Y:S02]  /*3bf0*/  ISETP.GT.U32.AND P0, PT, R24, 0xfd, PT ;  /* 0x000000fd1800780c */ /* 0x000fe40003f04070 */
[----:B------:R-:W-:Y:S02]  /*3c00*/  MOV R27, R3 ;  /* 0x00000003001b7202 */ /* 0x000fe40000000f00 */
[----:B------:R-:W-:-:S13]  /*3c10*/  ISETP.GT.U32.OR P0, PT, R20, 0xfd, P0 ;  /* 0x000000fd1400780c */ /* 0x000fda0000704470 */
[----:B------:R-:W-:Y:S01]  /*3c20*/  @!P0 MOV R20, RZ ;  /* 0x000000ff00148202 */ /* 0x000fe20000000f00 */
[----:B------:R-:W-:Y:S06]  /*3c30*/  @!P0 BRA `(.L_x_102) ;  /* 0x0000000000608947 */ /* 0x000fec0003800000 */
[----:B------:R-:W-:Y:S02]  /*3c40*/  FSETP.GTU.FTZ.AND P0, PT, |R0|, +INF , PT ;  /* 0x7f8000000000780b */ /* 0x000fe40003f1c200 */
[----:B------:R-:W-:-:S04]  /*3c50*/  FSETP.GTU.FTZ.AND P1, PT, |R3|, +INF , PT ;  /* 0x7f8000000300780b */ /* 0x000fc80003f3c200 */
[----:B------:R-:W-:-:S13]  /*3c60*/  PLOP3.LUT P0, PT, P0, P1, PT, 0xf8, 0x8f ;  /* 0x00000000008f781c */ /* 0x000fda0000703f70 */
[----:B------:R-:W-:Y:S05]  /*3c70*/  @P0 BRA `(.L_x_103) ;  /* 0x0000000400500947 */ /* 0x000fea0003800000 */
[----:B------:R-:W-:-:S13]  /*3c80*/  LOP3.LUT P0, RZ, R27, 0x7fffffff, R0, 0xc8, !PT ;  /* 0x7fffffff1bff7812 */ /* 0x000fda000780c800 */
[----:B------:R-:W-:Y:S05]  /*3c90*/  @!P0 BRA `(.L_x_104) ;  /* 0x0000000400408947 */ /* 0x000fea0003800000 */
[C---:B------:R-:W-:Y:S02]  /*3ca0*/  FSETP.NEU.FTZ.AND P3, PT, |R0|.reuse, +INF , PT ;  /* 0x7f8000000000780b */ /* 0x040fe40003f7d200 */
[----:B------:R-:W-:Y:S02]  /*3cb0*/  FSETP.NEU.FTZ.AND P1, PT, |R3|, +INF , PT ;  /* 0x7f8000000300780b */ /* 0x000fe40003f3d200 */
[----:B------:R-:W-:-:S11]  /*3cc0*/  FSETP.NEU.FTZ.AND P0, PT, |R0|, +INF , PT ;  /* 0x7f8000000000780b */ /* 0x000fd60003f1d200 */
[----:B------:R-:W-:Y:S05]  /*3cd0*/  @!P1 BRA !P3, `(.L_x_104) ;  /* 0x0000000400309947 */ /* 0x000fea0005800000 */
[----:B------:R-:W-:-:S04]  /*3ce0*/  LOP3.LUT P3, RZ, R0, 0x7fffffff, RZ, 0xc0, !PT ;  /* 0x7fffffff00ff7812 */ /* 0x000fc8000786c0ff */
[----:B------:R-:W-:-:S13]  /*3cf0*/  PLOP3.LUT P1, PT, P1, P3, PT, 0x2f, 0xf2 ;  /* 0x0000000000f2781c */ /* 0x000fda0000f26577 */
[----:B------:R-:W-:Y:S05]  /*3d00*/  @P1 BRA `(.L_x_105) ;  /* 0x00000004001c1947 */ /* 0x000fea0003800000 */
[----:B------:R-:W-:-:S04]  /*3d10*/  LOP3.LUT P1, RZ, R27, 0x7fffffff, RZ, 0xc0, !PT ;  /* 0x7fffffff1bff7812 */ /* 0x000fc8000782c0ff */
[----:B------:R-:W-:-:S13]  /*3d20*/  PLOP3.LUT P0, PT, P0, P1, PT, 0x2f, 0xf2 ;  /* 0x0000000000f2781c */ /* 0x000fda0000702577 */
[----:B------:R-:W-:Y:S05]  /*3d30*/  @P0 BRA `(.L_x_106) ;  /* 0x0000000400040947 */ /* 0x000fea0003800000 */
[----:B------:R-:W-:Y:S02]  /*3d40*/  IADD3 R20, PT, PT, R22, -0x1, RZ ;  /* 0xffffffff16147810 */ /* 0x000fe40007ffe0ff */
[----:B------:R-:W-:Y:S02]  /*3d50*/  ISETP.GE.AND P1, PT, R24, RZ, PT ;  /* 0x000000ff1800720c */ /* 0x000fe40003f26270 */
[----:B------:R-:W-:-:S11]  /*3d60*/  ISETP.GE.AND P0, PT, R20, RZ, PT ;  /* 0x000000ff1400720c */ /* 0x000fd60003f06270 */
[----:B------:R-:W-:Y:S02]  /*3d70*/  @!P1 FFMA R27, R3, 1.84467440737095516160e+19, RZ ;  /* 0x5f800000031b9823 */ /* 0x000fe400000000ff */
[----:B------:R-:W-:Y:S01]  /*3d80*/  @P0 MOV R20, RZ ;  /* 0x000000ff00140202 */ /* 0x000fe20000000f00 */
[----:B------:R-:W-:Y:S01]  /*3d90*/  @!P0 FFMA R0, R0, 1.84467440737095516160e+19, RZ ;  /* 0x5f80000000008823 */ /* 0x000fe200000000ff */
[----:B------:R-:W-:-:S04]  /*3da0*/  @!P0 MOV R20, 0xffffffc0 ;  /* 0xffffffc000148802 */ /* 0x000fc80000000f00 */
[----:B------:R-:W-:-:S07]  /*3db0*/  @!P1 IADD3 R20, PT, PT, R20, 0x40, RZ ;  /* 0x0000004014149810 */ /* 0x000fce0007ffe0ff */
.L_x_102:
[----:B------:R-:W-:Y:S01]  /*3dc0*/  LEA R26, R18, 0xc0800000, 0x17 ;  /* 0xc0800000121a7811 */ /* 0x000fe200078eb8ff */
[----:B------:R-:W-:Y:S01]  /*3dd0*/  BSSY.RECONVERGENT B1, `(.L_x_107) ;  /* 0x0000036000017945 */ /* 0x000fe20003800200 */
[----:B------:R-:W-:Y:S02]  /*3de0*/  IADD3 R22, PT, PT, R22, -0x7f, RZ ;  /* 0xffffff8116167810 */ /* 0x000fe40007ffe0ff */
[----:B------:R-:W-:-:S03]  /*3df0*/  IADD3 R26, PT, PT, -R26, R27, RZ ;  /* 0x0000001b1a1a7210 */ /* 0x000fc60007ffe1ff */
[----:B------:R-:W-:Y:S01]  /*3e00*/  IMAD R0, R22, -0x800000, R0 ;  /* 0xff80000016007824 */ /* 0x000fe200078e0200 */
[----:B------:R-:W0:Y:S01]  /*3e10*/  MUFU.RCP R24, R26 ;  /* 0x0000001a00187308 */ /* 0x000e220000001000 */
[----:B------:R-:W-:Y:S01]  /*3e20*/  FADD.FTZ R27, -R26, -RZ ;  /* 0x800000ff1a1b7221 */ /* 0x000fe20000010100 */
[----:B------:R-:W-:-:S04]  /*3e30*/  IADD3 R22, PT, PT, R22, 0x7f, -R18 ;  /* 0x0000007f16167810 */ /* 0x000fc80007ffe812 */
[----:B------:R-:W-:Y:S01]  /*3e40*/  IADD3 R22, PT, PT, R22, R20, RZ ;  /* 0x0000001416167210 */ /* 0x000fe20007ffe0ff */
[----:B0-----:R-:W-:-:S04]  /*3e50*/  FFMA R29, R24, R27, 1 ;  /* 0x3f800000181d7423 */ /* 0x001fc8000000001b */
[----:B------:R-:W-:-:S04]  /*3e60*/  FFMA R29, R24, R29, R24 ;  /* 0x0000001d181d7223 */ /* 0x000fc80000000018 */
[----:B------:R-:W-:-:S04]  /*3e70*/  FFMA R24, R0, R29, RZ ;  /* 0x0000001d00187223 */ /* 0x000fc800000000ff */
[----:B------:R-:W-:-:S04]  /*3e80*/  FFMA R18, R27, R24, R0 ;  /* 0x000000181b127223 */ /* 0x000fc80000000000 */
[----:B------:R-:W-:-:S04]  /*3e90*/  FFMA R18, R29, R18, R24 ;  /* 0x000000121d127223 */ /* 0x000fc80000000018 */
[----:B------:R-:W-:-:S04]  /*3ea0*/  FFMA R27, R27, R18, R0 ;  /* 0x000000121b1b7223 */ /* 0x000fc80000000000 */
[----:B------:R-:W-:-:S05]  /*3eb0*/  FFMA R0, R29, R27, R18 ;  /* 0x0000001b1d007223 */ /* 0x000fca0000000012 */
[----:B------:R-:W-:-:S04]  /*3ec0*/  SHF.R.U32.HI R20, RZ, 0x17, R0 ;  /* 0x00000017ff147819 */ /* 0x000fc80000011600 */
[----:B------:R-:W-:-:S04]  /*3ed0*/  LOP3.LUT R20, R20, 0xff, RZ, 0xc0, !PT ;  /* 0x000000ff14147812 */ /* 0x000fc800078ec0ff */
[----:B------:R-:W-:-:S04]  /*3ee0*/  IADD3 R20, PT, PT, R20, R22, RZ ;  /* 0x0000001614147210 */ /* 0x000fc80007ffe0ff */
[----:B------:R-:W-:-:S04]  /*3ef0*/  IADD3 R24, PT, PT, R20, -0x1, RZ ;  /* 0xffffffff14187810 */ /* 0x000fc80007ffe0ff */
[----:B------:R-:W-:-:S13]  /*3f00*/  ISETP.GE.U32.AND P0, PT, R24, 0xfe, PT ;  /* 0x000000fe1800780c */ /* 0x000fda0003f06070 */
[----:B------:R-:W-:Y:S05]  /*3f10*/  @!P0 BRA `(.L_x_108) ;  /* 0x0000000000808947 */ /* 0x000fea0003800000 */
[----:B------:R-:W-:-:S13]  /*3f20*/  ISETP.GT.AND P0, PT, R20, 0xfe, PT ;  /* 0x000000fe1400780c */ /* 0x000fda0003f04270 */
[----:B------:R-:W-:Y:S05]  /*3f30*/  @P0 BRA `(.L_x_109) ;  /* 0x00000000006c0947 */ /* 0x000fea0003800000 */
[----:B------:R-:W-:-:S13]  /*3f40*/  ISETP.GE.AND P0, PT, R20, 0x1, PT ;  /* 0x000000011400780c */ /* 0x000fda0003f06270 */
[----:B------:R-:W-:Y:S05]  /*3f50*/  @P0 BRA `(.L_x_110) ;  /* 0x0000000000740947 */ /* 0x000fea0003800000 */
[----:B------:R-:W-:Y:S02]  /*3f60*/  ISETP.GE.AND P0, PT, R20, -0x18, PT ;  /* 0xffffffe81400780c */ /* 0x000fe40003f06270 */
[----:B------:R-:W-:-:S11]  /*3f70*/  LOP3.LUT R0, R0, 0x80000000, RZ, 0xc0, !PT ;  /* 0x8000000000007812 */ /* 0x000fd600078ec0ff */
[----:B------:R-:W-:Y:S05]  /*3f80*/  @!P0 BRA `(.L_x_110) ;  /* 0x0000000000688947 */ /* 0x000fea0003800000 */
[CCC-:B------:R-:W-:Y:S01]  /*3f90*/  FFMA.RZ R22, R29.reuse, R27.reuse, R18.reuse ;  /* 0x0000001b1d167223 */ /* 0x1c0fe2000000c012 */
[CCC-:B------:R-:W-:Y:S01]  /*3fa0*/  FFMA.RP R24, R29.reuse, R27.reuse, R18.reuse ;  /* 0x0000001b1d187223 */ /* 0x1c0fe20000008012 */
[----:B------:R-:W-:Y:S01]  /*3fb0*/  FFMA.RM R27, R29, R27, R18 ;  /* 0x0000001b1d1b7223 */ /* 0x000fe20000004012 */
[----:B------:R-:W-:Y:S02]  /*3fc0*/  IADD3 R18, PT, PT, R20, 0x20, RZ ;  /* 0x0000002014127810 */ /* 0x000fe40007ffe0ff */
[----:B------:R-:W-:Y:S02]  /*3fd0*/  LOP3.LUT R22, R22, 0x7fffff, RZ, 0xc0, !PT ;  /* 0x007fffff16167812 */ /* 0x000fe400078ec0ff */
[----:B------:R-:W-:Y:S02]  /*3fe0*/  ISETP.NE.AND P3, PT, R20, RZ, PT ;  /* 0x000000ff1400720c */ /* 0x000fe40003f65270 */
[----:B------:R-:W-:Y:S02]  /*3ff0*/  LOP3.LUT R29, R22, 0x800000, RZ, 0xfc, !PT ;  /* 0x00800000161d7812 */ /* 0x000fe400078efcff */
[----:B------:R-:W-:-:S02]  /*4000*/  ISETP.NE.AND P1, PT, R20, RZ, PT ;  /* 0x000000ff1400720c */ /* 0x000fc40003f25270 */
[----:B------:R-:W-:Y:S02]  /*4010*/  IADD3 R20, PT, PT, -R20, RZ, RZ ;  /* 0x000000ff14147210 */ /* 0x000fe40007ffe1ff */
[----:B------:R-:W-:Y:S02]  /*4020*/  SHF.L.U32 R18, R29, R18, RZ ;  /* 0x000000121d127219 */ /* 0x000fe400000006ff */
[----:B------:R-:W-:Y:S02]  /*4030*/  FSETP.NEU.FTZ.AND P0, PT, R24, R27, PT ;  /* 0x0000001b1800720b */ /* 0x000fe40003f1d000 */
[----:B------:R-:W-:Y:S02]  /*4040*/  SEL R20, R20, RZ, P3 ;  /* 0x000000ff14147207 */ /* 0x000fe40001800000 */
[----:B------:R-:W-:Y:S02]  /*4050*/  ISETP.NE.AND P1, PT, R18, RZ, P1 ;  /* 0x000000ff1200720c */ /* 0x000fe40000f25270 */
[----:B------:R-:W-:-:S02]  /*4060*/  SHF.R.U32.HI R29, RZ, R20, R29 ;  /* 0x00000014ff1d7219 */ /* 0x000fc4000001161d */
[----:B------:R-:W-:Y:S02]  /*4070*/  PLOP3.LUT P0, PT, P0, P1, PT, 0xf8, 0x8f ;  /* 0x00000000008f781c */ /* 0x000fe40000703f70 */
[----:B------:R-:W-:Y:S02]  /*4080*/  SHF.R.U32.HI R20, RZ, 0x1, R29 ;  /* 0x00000001ff147819 */ /* 0x000fe4000001161d */
[----:B------:R-:W-:-:S04]  /*4090*/  SEL R27, RZ, 0x1, !P0 ;  /* 0x00000001ff1b7807 */ /* 0x000fc80004000000 */
[----:B------:R-:W-:-:S04]  /*40a0*/  LOP3.LUT R18, R27, 0x1, R20, 0xf8, !PT ;  /* 0x000000011b127812 */ /* 0x000fc800078ef814 */
[----:B------:R-:W-:-:S04]  /*40b0*/  LOP3.LUT R29, R18, R29, RZ, 0xc0, !PT ;  /* 0x0000001d121d7212 */ /* 0x000fc800078ec0ff */
[----:B------:R-:W-:-:S04]  /*40c0*/  IADD3 R29, PT, PT, R20, R29, RZ ;  /* 0x0000001d141d7210 */ /* 0x000fc80007ffe0ff */
[----:B------:R-:W-:Y:S01]  /*40d0*/  LOP3.LUT R0, R29, R0, RZ, 0xfc, !PT ;  /* 0x000000001d007212 */ /* 0x000fe200078efcff */
[----:B------:R-:W-:Y:S06]  /*40e0*/  BRA `(.L_x_110) ;  /* 0x0000000000107947 */ /* 0x000fec0003800000 */
.L_x_109:
[----:B------:R-:W-:-:S04]  /*40f0*/  LOP3.LUT R0, R0, 0x80000000, RZ, 0xc0, !PT ;  /* 0x8000000000007812 */ /* 0x000fc800078ec0ff */
[----:B------:R-:W-:Y:S01]  /*4100*/  LOP3.LUT R0, R0, 0x7f800000, RZ, 0xfc, !PT ;  /* 0x7f80000000007812 */ /* 0x000fe200078efcff */
[----:B------:R-:W-:Y:S06]  /*4110*/  BRA `(.L_x_110) ;  /* 0x0000000000047947 */ /* 0x000fec0003800000 */
.L_x_108:
[----:B------:R-:W-:-:S07]  /*4120*/  LEA R0, R22, R0, 0x17 ;  /* 0x0000000016007211 */ /* 0x000fce00078eb8ff */
.L_x_110:
[----:B------:R-:W-:Y:S05]  /*4130*/  BSYNC.RECONVERGENT B1 ;  /* 0x0000000000017941 */ /* 0x000fea0003800200 */
.L_x_107:
[----:B------:R-:W-:Y:S05]  /*4140*/  BRA `(.L_x_111) ;  /* 0x0000000000207947 */ /* 0x000fea0003800000 */
.L_x_106:
[----:B------:R-:W-:-:S04]  /*4150*/  LOP3.LUT R0, R27, 0x80000000, R0, 0x48, !PT ;  /* 0x800000001b007812 */ /* 0x000fc800078e4800 */
[----:B------:R-:W-:Y:S01]  /*4160*/  LOP3.LUT R0, R0, 0x7f800000, RZ, 0xfc, !PT ;  /* 0x7f80000000007812 */ /* 0x000fe200078efcff */
[----:B------:R-:W-:Y:S06]  /*4170*/  BRA `(.L_x_111) ;  /* 0x0000000000147947 */ /* 0x000fec0003800000 */
.L_x_105:
[----:B------:R-:W-:Y:S01]  /*4180*/  LOP3.LUT R0, R27, 0x80000000, R0, 0x48, !PT ;  /* 0x800000001b007812 */ /* 0x000fe200078e4800 */
[----:B------:R-:W-:Y:S06]  /*4190*/  BRA `(.L_x_111) ;  /* 0x00000000000c7947 */ /* 0x000fec0003800000 */
.L_x_104:
[----:B------:R-:W0:Y:S01]  /*41a0*/  MUFU.RSQ R0, -QNAN ;  /* 0xffc0000000007908 */ /* 0x000e220000001400 */
[----:B------:R-:W-:Y:S05]  /*41b0*/  BRA `(.L_x_111) ;  /* 0x0000000000047947 */ /* 0x000fea0003800000 */
.L_x_103:
[----:B------:R-:W-:-:S07]  /*41c0*/  FADD.FTZ R0, R0, R3 ;  /* 0x0000000300007221 */ /* 0x000fce0000010000 */
.L_x_111:
[----:B------:R-:W-:Y:S05]  /*41d0*/  BSYNC.RECONVERGENT B0 ;  /* 0x0000000000007941 */ /* 0x000fea0003800200 */
.L_x_101:
[----:B------:R-:W-:Y:S01]  /*41e0*/  HFMA2 R27, -RZ, RZ, 0, 0 ;  /* 0x00000000ff1b7431 */ /* 0x000fe200000001ff */
[----:B------:R-:W-:-:S04]  /*41f0*/  MOV R26, R2 ;  /* 0x00000002001a7202 */ /* 0x000fc80000000f00 */
[----:B0-----:R-:W-:Y:S05]  /*4200*/  RET.REL.NODEC R26 `(_Z10matrixNormPfS_i) ;  /* 0xffffffbc1a7c7950 */ /* 0x001fea0003c3ffff */
.L_x_112:
[----:B------:R-:W-:-:S00]  /*4210*/  BRA `(.L_x_112) ;  /* 0xfffffffc00fc7947 */ /* 0x000fc0000383ffff */
[----:B------:R-:W-:-:S00]  /*4220*/  NOP ;  /* 0x0000000000007918 */ /* 0x000fc00000000000 */
        /* <DEDUP_REMOVED lines=13> */
.L_x_114:


//--------------------- .nv.shared.reserved.0     --------------------------
	.section	.nv.shared.reserved.0,"aw",@nobits
	.weak		__nv_reservedSMEM_offset_0_alias
	.size		__nv_reservedSMEM_offset_0_alias, 0, 64
	.other		__nv_reservedSMEM_offset_0_alias,@"STO_CUDA_RESERVED_SHARED STV_DEFAULT"
__nv_reservedSMEM_offset_0_alias:
	.zero		0
	.zero		64


//--------------------- .nv.constant0._Z10matrixNormPfS_i --------------------------
	.section	.nv.constant0._Z10matrixNormPfS_i,"a",@progbits
	.sectionflags	@""
	.align	4
.nv.constant0._Z10matrixNormPfS_i:
	.zero		916


//--------------------- SYMBOLS --------------------------

	.type		.nv.reservedSmem.offset0,@object
	.size		.nv.reservedSmem.offset0,0x4
